	.target	sm_90a

	.elftype	@"ET_EXEC"


//--------------------- .note.nv.tkinfo           --------------------------
	.section	.note.nv.tkinfo,"",@"SHT_NOTE"
	.sectionflags	@"SHF_NOTE_NV_TKINFO"
	.tkinfo
        /*0018*/ 	.word	0x00000002
        /*0030*/ 	.string	""
        /*0030*/ 	.string	"ptxas"
        /*0030*/ 	.string	"Cuda compilation tools, release 13.0, V13.0.88"
        /*0030*/ 	.string	"Build cuda_13.0.r13.0/compiler.36424714_0"
        /*0030*/ 	.string	"-v  -suppress-debug-info  -lineinfo  -arch sm_90a "



//--------------------- .note.nv.cuinfo           --------------------------
	.section	.note.nv.cuinfo,"",@"SHT_NOTE"
	.sectionflags	@"SHF_NOTE_NV_CUINFO"
        /*0018*/ 	.short	0x0002
        /*001a*/ 	.short	0x005a
        /*001c*/ 	.short	0x0082
	.zero		2


//--------------------- .nv.info                  --------------------------
	.section	.nv.info,"",@"SHT_CUDA_INFO"
	.align	4


	//----- nvinfo : EIATTR_REGCOUNT
	.align		4
        /*0000*/ 	.byte	0x04, 0x2f
        /*0002*/ 	.short	(.L_1 - .L_0)
	.align		4
.L_0:
        /*0004*/ 	.word	index@(matmul_kernel)
        /*0008*/ 	.word	0x00000040


	//----- nvinfo : EIATTR_FRAME_SIZE
	.align		4
.L_1:
        /*000c*/ 	.byte	0x04, 0x11
        /*000e*/ 	.short	(.L_3 - .L_2)
	.align		4
.L_2:
        /*0010*/ 	.word	index@(matmul_kernel)
        /*0014*/ 	.word	0x00000000


	//----- nvinfo : EIATTR_MIN_STACK_SIZE
	.align		4
.L_3:
        /*0018*/ 	.byte	0x04, 0x12
        /*001a*/ 	.short	(.L_5 - .L_4)
	.align		4
.L_4:
        /*001c*/ 	.word	index@(matmul_kernel)
        /*0020*/ 	.word	0x00000000
.L_5:


//--------------------- .nv.compat                --------------------------
	.section	.nv.compat,"",@"SHT_CUDA_COMPAT_INFO"
	.align	4
        /*0000*/ 	.byte	0x02, 0x09, 0x01, 0x00, 0x02, 0x02, 0x01, 0x00, 0x02, 0x05, 0x05, 0x00, 0x03, 0x07, 0x01, 0x01
        /*0010*/ 	.byte	0x02, 0x03, 0x00, 0x00, 0x02, 0x06, 0x01, 0x00, 0x04, 0x0b, 0x08, 0x00, 0x00, 0x00, 0x00, 0x00
        /*0020*/ 	.byte	0x00, 0x00, 0x00, 0x00


//--------------------- .nv.info.matmul_kernel    --------------------------
	.section	.nv.info.matmul_kernel,"",@"SHT_CUDA_INFO"
	.sectionflags	@""
	.align	4


	//----- nvinfo : EIATTR_CUDA_API_VERSION
	.align		4
        /*0000*/ 	.byte	0x04, 0x37
        /*0002*/ 	.short	(.L_7 - .L_6)
.L_6:
        /*0004*/ 	.word	0x00000082


	//----- nvinfo : EIATTR_KPARAM_INFO
	.align		4
.L_7:
        /*0008*/ 	.byte	0x04, 0x17
        /*000a*/ 	.short	(.L_9 - .L_8)
.L_8:
        /*000c*/ 	.word	0x00000000
        /*0010*/ 	.short	0x000d
        /*0012*/ 	.short	0x0048
        /*0014*/ 	.byte	0x00, 0xf4, 0x21, 0x00


	//----- nvinfo : EIATTR_KPARAM_INFO
	.align		4
.L_9:
        /*0018*/ 	.byte	0x04, 0x17
        /*001a*/ 	.short	(.L_11 - .L_10)
.L_10:
        /*001c*/ 	.word	0x00000000
        /*0020*/ 	.short	0x000c
        /*0022*/ 	.short	0x0040
        /*0024*/ 	.byte	0x00, 0xf4, 0x21, 0x00


	//----- nvinfo : EIATTR_KPARAM_INFO
	.align		4
.L_11:
        /*0028*/ 	.byte	0x04, 0x17
        /*002a*/ 	.short	(.L_13 - .L_12)
.L_12:
        /*002c*/ 	.word	0x00000000
        /*0030*/ 	.short	0x000b
        /*0032*/ 	.short	0x0038
        /*0034*/ 	.byte	0x00, 0xf0, 0x11, 0x00


	//----- nvinfo : EIATTR_KPARAM_INFO
	.align		4
.L_13:
        /*0038*/ 	.byte	0x04, 0x17
        /*003a*/ 	.short	(.L_15 - .L_14)
.L_14:
        /*003c*/ 	.word	0x00000000
        /*0040*/ 	.short	0x000a
        /*0042*/ 	.short	0x0034
        /*0044*/ 	.byte	0x00, 0xf0, 0x11, 0x00


	//----- nvinfo : EIATTR_KPARAM_INFO
	.align		4
.L_15:
        /*0048*/ 	.byte	0x04, 0x17
        /*004a*/ 	.short	(.L_17 - .L_16)
.L_16:
        /*004c*/ 	.word	0x00000000
        /*0050*/ 	.short	0x0009
        /*0052*/ 	.short	0x0030
        /*0054*/ 	.byte	0x00, 0xf0, 0x11, 0x00


	//----- nvinfo : EIATTR_KPARAM_INFO
	.align		4
.L_17:
        /*0058*/ 	.byte	0x04, 0x17
        /*005a*/ 	.short	(.L_19 - .L_18)
.L_18:
        /*005c*/ 	.word	0x00000000
        /*0060*/ 	.short	0x0008
        /*0062*/ 	.short	0x002c
        /*0064*/ 	.byte	0x00, 0xf0, 0x11, 0x00


	//----- nvinfo : EIATTR_KPARAM_INFO
	.align		4
.L_19:
        /*0068*/ 	.byte	0x04, 0x17
        /*006a*/ 	.short	(.L_21 - .L_20)
.L_20:
        /*006c*/ 	.word	0x00000000
        /*0070*/ 	.short	0x0007
        /*0072*/ 	.short	0x0028
        /*0074*/ 	.byte	0x00, 0xf0, 0x11, 0x00


	//----- nvinfo : EIATTR_KPARAM_INFO
	.align		4
.L_21:
        /*0078*/ 	.byte	0x04, 0x17
        /*007a*/ 	.short	(.L_23 - .L_22)
.L_22:
        /*007c*/ 	.word	0x00000000
        /*0080*/ 	.short	0x0006
        /*0082*/ 	.short	0x0024
        /*0084*/ 	.byte	0x00, 0xf0, 0x11, 0x00


	//----- nvinfo : EIATTR_KPARAM_INFO
	.align		4
.L_23:
        /*0088*/ 	.byte	0x04, 0x17
        /*008a*/ 	.short	(.L_25 - .L_24)
.L_24:
        /*008c*/ 	.word	0x00000000
        /*0090*/ 	.short	0x0005
        /*0092*/ 	.short	0x0020
        /*0094*/ 	.byte	0x00, 0xf0, 0x11, 0x00


	//----- nvinfo : EIATTR_KPARAM_INFO
	.align		4
.L_25:
        /*0098*/ 	.byte	0x04, 0x17
        /*009a*/ 	.short	(.L_27 - .L_26)
.L_26:
        /*009c*/ 	.word	0x00000000
        /*00a0*/ 	.short	0x0004
        /*00a2*/ 	.short	0x001c
        /*00a4*/ 	.byte	0x00, 0xf0, 0x11, 0x00


	//----- nvinfo : EIATTR_KPARAM_INFO
	.align		4
.L_27:
        /*00a8*/ 	.byte	0x04, 0x17
        /*00aa*/ 	.short	(.L_29 - .L_28)
.L_28:
        /*00ac*/ 	.word	0x00000000
        /*00b0*/ 	.short	0x0003
        /*00b2*/ 	.short	0x0018
        /*00b4*/ 	.byte	0x00, 0xf0, 0x11, 0x00


	//----- nvinfo : EIATTR_KPARAM_INFO
	.align		4
.L_29:
        /*00b8*/ 	.byte	0x04, 0x17
        /*00ba*/ 	.short	(.L_31 - .L_30)
.L_30:
        /*00bc*/ 	.word	0x00000000
        /*00c0*/ 	.short	0x0002
        /*00c2*/ 	.short	0x0010
        /*00c4*/ 	.byte	0x00, 0xf4, 0x21, 0x00


	//----- nvinfo : EIATTR_KPARAM_INFO
	.align		4
.L_31:
        /*00c8*/ 	.byte	0x04, 0x17
        /*00ca*/ 	.short	(.L_33 - .L_32)
.L_32:
        /*00cc*/ 	.word	0x00000000
        /*00d0*/ 	.short	0x0001
        /*00d2*/ 	.short	0x0008
        /*00d4*/ 	.byte	0x00, 0xf4, 0x21, 0x00


	//----- nvinfo : EIATTR_KPARAM_INFO
	.align		4
.L_33:
        /*00d8*/ 	.byte	0x04, 0x17
        /*00da*/ 	.short	(.L_35 - .L_34)
.L_34:
        /*00dc*/ 	.word	0x00000000
        /*00e0*/ 	.short	0x0000
        /*00e2*/ 	.short	0x0000
        /*00e4*/ 	.byte	0x00, 0xf4, 0x21, 0x00


	//----- nvinfo : EIATTR_SPARSE_MMA_MASK
	.align		4
.L_35:
        /*00e8*/ 	.byte	0x03, 0x50
        /*00ea*/ 	.short	0x0000


	//----- nvinfo : EIATTR_MAXREG_COUNT
	.align		4
        /*00ec*/ 	.byte	0x03, 0x1b
        /*00ee*/ 	.short	0x00ff


	//----- nvinfo : EIATTR_NUM_BARRIERS
	.align		4
        /*00f0*/ 	.byte	0x02, 0x4c
        /*00f2*/ 	.byte	0x01
	.zero		1


	//----- nvinfo : EIATTR_MERCURY_ISA_VERSION
	.align		4
        /*00f4*/ 	.byte	0x03, 0x5f
        /*00f6*/ 	.short	0x0101


	//----- nvinfo : EIATTR_EXIT_INSTR_OFFSETS
	.align		4
        /*00f8*/ 	.byte	0x04, 0x1c
        /*00fa*/ 	.short	(.L_37 - .L_36)


	//   ....[0]....
.L_36:
        /*00fc*/ 	.word	0x00001c20


	//   ....[1]....
        /*0100*/ 	.word	0x00001c50


	//----- nvinfo : EIATTR_REQNTID
	.align		4
.L_37:
        /*0104*/ 	.byte	0x04, 0x10
        /*0106*/ 	.short	(.L_39 - .L_38)
.L_38:
        /*0108*/ 	.word	0x00000100
        /*010c*/ 	.word	0x00000001
        /*0110*/ 	.word	0x00000001


	//----- nvinfo : EIATTR_CBANK_PARAM_SIZE
	.align		4
.L_39:
        /*0114*/ 	.byte	0x03, 0x19
        /*0116*/ 	.short	0x0050


	//----- nvinfo : EIATTR_PARAM_CBANK
	.align		4
        /*0118*/ 	.byte	0x04, 0x0a
        /*011a*/ 	.short	(.L_41 - .L_40)
	.align		4
.L_40:
        /*011c*/ 	.word	index@(.nv.constant0.matmul_kernel)
        /*0120*/ 	.short	0x0210
        /*0122*/ 	.short	0x0050


	//----- nvinfo : EIATTR_SW_WAR
	.align		4
.L_41:
        /*0124*/ 	.byte	0x04, 0x36
        /*0126*/ 	.short	(.L_43 - .L_42)
.L_42:
        /*0128*/ 	.word	0x00000008
.L_43:


//--------------------- .nv.callgraph             --------------------------
	.section	.nv.callgraph,"",@"SHT_CUDA_CALLGRAPH"
	.align	4
	.sectionentsize	8
	.align		4
        /*0000*/ 	.word	0x00000000
	.align		4
        /*0004*/ 	.word	0xffffffff
	.align		4
        /*0008*/ 	.word	0x00000000
	.align		4
        /*000c*/ 	.word	0xfffffffe
	.align		4
        /*0010*/ 	.word	0x00000000
	.align		4
        /*0014*/ 	.word	0xfffffffd
	.align		4
        /*0018*/ 	.word	0x00000000
	.align		4
        /*001c*/ 	.word	0xfffffffc


//--------------------- .text.matmul_kernel       --------------------------
	.section	.text.matmul_kernel,"ax",@progbits
	.align	128
        .global         matmul_kernel
        .type           matmul_kernel,@function
        .size           matmul_kernel,(.L_x_3 - matmul_kernel)
        .other          matmul_kernel,@"STO_CUDA_ENTRY STV_DEFAULT"
matmul_kernel:
.text.matmul_kernel:
[----:B------:R-:W-:Y:S08]  /*0000*/  LDC R1, c[0x0][0x28] ;  /* 0x00000a00ff017b82 */ /* 0x000ff00000000800 */
[----:B------:R-:W0:Y:S01]  /*0010*/  LDC.64 R18, c[0x0][0x228] ;  /* 0x00008a00ff127b82 */ /* 0x000e220000000a00 */
[----:B------:R-:W1:Y:S01]  /*0020*/  S2R R5, SR_CTAID.X ;  /* 0x0000000000057919 */ /* 0x000e620000002500 */
[----:B------:R-:W-:Y:S01]  /*0030*/  UMOV UR4, 0x400 ;  /* 0x0000040000047882 */ /* 0x000fe20000000000 */
[----:B------:R-:W-:Y:S01]  /*0040*/  ULDC.64 UR6, c[0x0][0x208] ;  /* 0x0000820000067ab9 */ /* 0x000fe20000000a00 */
[----:B------:R-:W2:Y:S04]  /*0050*/  S2R R12, SR_TID.X ;  /* 0x00000000000c7919 */ /* 0x000ea80000002100 */
[----:B------:R-:W3:Y:S08]  /*0060*/  LDC R39, c[0x0][0x230] ;  /* 0x00008c00ff277b82 */ /* 0x000ef00000000800 */
[----:B------:R-:W4:Y:S01]  /*0070*/  S2UR UR5, SR_CgaCtaId ;  /* 0x00000000000579c3 */ /* 0x000f220000008800 */
[----:B0-----:R-:W-:-:S05]  /*0080*/  VIADD R0, R19, 0x1f ;  /* 0x0000001f13007836 */ /* 0x001fca0000000000 */
[----:B------:R-:W-:Y:S01]  /*0090*/  SHF.R.S32.HI R3, RZ, 0x1f, R0 ;  /* 0x0000001fff037819 */ /* 0x000fe20000011400 */
[----:B---3--:R-:W-:-:S03]  /*00a0*/  VIADD R39, R39, 0x3f ;  /* 0x0000003f27277836 */ /* 0x008fc60000000000 */
[----:B------:R-:W-:Y:S02]  /*00b0*/  LEA.HI R3, R3, R0, RZ, 0x5 ;  /* 0x0000000003037211 */ /* 0x000fe400078f28ff */
[----:B-1----:R-:W-:Y:S02]  /*00c0*/  IABS R8, R5 ;  /* 0x0000000500087213 */ /* 0x002fe40000000000 */
[----:B------:R-:W-:Y:S01]  /*00d0*/  SHF.R.S32.HI R3, RZ, 0x5, R3 ;  /* 0x00000005ff037819 */ /* 0x000fe20000011403 */
[----:B----4-:R-:W-:-:S04]  /*00e0*/  ULEA UR4, UR5, UR4, 0x18 ;  /* 0x0000000405047291 */ /* 0x010fc8000f8ec03f */
[----:B------:R-:W-:-:S05]  /*00f0*/  IMAD.SHL.U32 R4, R3, 0x8, RZ ;  /* 0x0000000803047824 */ /* 0x000fca00078e00ff */
[-C--:B------:R-:W-:Y:S02]  /*0100*/  IABS R7, R4.reuse ;  /* 0x0000000400077213 */ /* 0x080fe40000000000 */
[----:B------:R-:W-:Y:S02]  /*0110*/  IABS R10, R4 ;  /* 0x00000004000a7213 */ /* 0x000fe40000000000 */
[----:B------:R-:W0:Y:S08]  /*0120*/  I2F.RP R0, R7 ;  /* 0x0000000700007306 */ /* 0x000e300000209400 */
[----:B0-----:R-:W0:Y:S02]  /*0130*/  MUFU.RCP R0, R0 ;  /* 0x0000000000007308 */ /* 0x001e240000001000 */
[----:B0-----:R-:W-:-:S02]  /*0140*/  VIADD R2, R0, 0xffffffe ;  /* 0x0ffffffe00027836 */ /* 0x001fc40000000000 */
[----:B------:R-:W-:-:S04]  /*0150*/  IMAD.MOV R0, RZ, RZ, -R10 ;  /* 0x000000ffff007224 */ /* 0x000fc800078e0a0a */
[----:B------:R0:W1:Y:S02]  /*0160*/  F2I.FTZ.U32.TRUNC.NTZ R3, R2 ;  /* 0x0000000200037305 */ /* 0x000064000021f000 */
[----:B0-----:R-:W-:Y:S02]  /*0170*/  IMAD.MOV.U32 R2, RZ, RZ, RZ ;  /* 0x000000ffff027224 */ /* 0x001fe400078e00ff */
[----:B-1----:R-:W-:-:S04]  /*0180*/  IMAD.MOV R6, RZ, RZ, -R3 ;  /* 0x000000ffff067224 */ /* 0x002fc800078e0a03 */
[----:B------:R-:W-:Y:S02]  /*0190*/  IMAD R9, R6, R7, RZ ;  /* 0x0000000706097224 */ /* 0x000fe400078e02ff */
[----:B------:R-:W-:Y:S02]  /*01a0*/  IMAD.MOV.U32 R6, RZ, RZ, R8 ;  /* 0x000000ffff067224 */ /* 0x000fe400078e0008 */
[----:B------:R-:W-:-:S06]  /*01b0*/  IMAD.HI.U32 R3, R3, R9, R2 ;  /* 0x0000000903037227 */ /* 0x000fcc00078e0002 */
[----:B------:R-:W-:-:S04]  /*01c0*/  IMAD.HI.U32 R3, R3, R6, RZ ;  /* 0x0000000603037227 */ /* 0x000fc800078e00ff */
[----:B------:R-:W-:-:S05]  /*01d0*/  IMAD R0, R3, R0, R6 ;  /* 0x0000000003007224 */ /* 0x000fca00078e0206 */
[----:B------:R-:W-:-:S13]  /*01e0*/  ISETP.GT.U32.AND P1, PT, R7, R0, PT ;  /* 0x000000000700720c */ /* 0x000fda0003f24070 */
[----:B------:R-:W-:Y:S02]  /*01f0*/  @!P1 IMAD.IADD R0, R0, 0x1, -R7 ;  /* 0x0000000100009824 */ /* 0x000fe400078e0a07 */
[----:B------:R-:W-:Y:S01]  /*0200*/  @!P1 VIADD R3, R3, 0x1 ;  /* 0x0000000103039836 */ /* 0x000fe20000000000 */
[----:B------:R-:W-:Y:S02]  /*0210*/  ISETP.NE.AND P1, PT, R4, RZ, PT ;  /* 0x000000ff0400720c */ /* 0x000fe40003f25270 */
[----:B------:R-:W-:Y:S02]  /*0220*/  ISETP.GE.U32.AND P0, PT, R0, R7, PT ;  /* 0x000000070000720c */ /* 0x000fe40003f06070 */
[----:B------:R-:W-:-:S04]  /*0230*/  LOP3.LUT R0, R5, R4, RZ, 0x3c, !PT ;  /* 0x0000000405007212 */ /* 0x000fc800078e3cff */
[----:B------:R-:W-:Y:S01]  /*0240*/  ISETP.GE.AND P2, PT, R0, RZ, PT ;  /* 0x000000ff0000720c */ /* 0x000fe20003f46270 */
[----:B------:R-:W-:-:S06]  /*0250*/  VIADD R0, R18, 0xf ;  /* 0x0000000f12007836 */ /* 0x000fcc0000000000 */
[----:B------:R-:W-:-:S04]  /*0260*/  @P0 VIADD R3, R3, 0x1 ;  /* 0x0000000103030836 */ /* 0x000fc80000000000 */
[----:B------:R-:W-:Y:S01]  /*0270*/  IMAD.MOV.U32 R2, RZ, RZ, R3 ;  /* 0x000000ffff027224 */ /* 0x000fe200078e0003 */
[----:B------:R-:W-:-:S03]  /*0280*/  SHF.R.S32.HI R3, RZ, 0x1f, R0 ;  /* 0x0000001fff037819 */ /* 0x000fc60000011400 */
[----:B------:R-:W-:Y:S01]  /*0290*/  @!P2 IMAD.MOV R2, RZ, RZ, -R2 ;  /* 0x000000ffff02a224 */ /* 0x000fe200078e0a02 */
[----:B------:R-:W-:Y:S02]  /*02a0*/  @!P1 LOP3.LUT R2, RZ, R4, RZ, 0x33, !PT ;  /* 0x00000004ff029212 */ /* 0x000fe400078e33ff */
[----:B------:R-:W-:-:S03]  /*02b0*/  LEA.HI R3, R3, R0, RZ, 0x4 ;  /* 0x0000000003037211 */ /* 0x000fc600078f20ff */
[----:B------:R-:W-:Y:S02]  /*02c0*/  IMAD.SHL.U32 R6, R2, 0x8, RZ ;  /* 0x0000000802067824 */ /* 0x000fe400078e00ff */
[----:B------:R-:W-:-:S03]  /*02d0*/  IMAD.MOV R2, RZ, RZ, -R2 ;  /* 0x000000ffff027224 */ /* 0x000fc600078e0a02 */
[----:B------:R-:W-:Y:S01]  /*02e0*/  LEA.HI.SX32 R3, R3, -R6, 0x1c ;  /* 0x8000000603037211 */ /* 0x000fe200078fe2ff */
[----:B------:R-:W-:-:S03]  /*02f0*/  IMAD R4, R4, R2, R5 ;  /* 0x0000000204047224 */ /* 0x000fc600078e0205 */
[----:B------:R-:W-:Y:S02]  /*0300*/  VIMNMX R11, R3, 0x8, PT ;  /* 0x00000008030b7848 */ /* 0x000fe40003fe0100 */
[----:B------:R-:W-:Y:S02]  /*0310*/  IABS R9, R4 ;  /* 0x0000000400097213 */ /* 0x000fe40000000000 */
[----:B------:R-:W-:-:S04]  /*0320*/  IABS R7, R11 ;  /* 0x0000000b00077213 */ /* 0x000fc80000000000 */
[----:B------:R-:W0:Y:S08]  /*0330*/  I2F.RP R0, R7 ;  /* 0x0000000700007306 */ /* 0x000e300000209400 */
[----:B0-----:R-:W0:Y:S02]  /*0340*/  MUFU.RCP R0, R0 ;  /* 0x0000000000007308 */ /* 0x001e240000001000 */
[----:B0-----:R-:W-:-:S06]  /*0350*/  VIADD R3, R0, 0xffffffe ;  /* 0x0ffffffe00037836 */ /* 0x001fcc0000000000 */
[----:B------:R-:W0:Y:S02]  /*0360*/  F2I.FTZ.U32.TRUNC.NTZ R3, R3 ;  /* 0x0000000300037305 */ /* 0x000e24000021f000 */
[----:B0-----:R-:W-:-:S04]  /*0370*/  IMAD.MOV R8, RZ, RZ, -R3 ;  /* 0x000000ffff087224 */ /* 0x001fc800078e0a03 */
[----:B------:R-:W-:Y:S01]  /*0380*/  IMAD.MOV.U32 R2, RZ, RZ, R8 ;  /* 0x000000ffff027224 */ /* 0x000fe200078e0008 */
[----:B------:R-:W-:-:S03]  /*0390*/  IABS R8, R11 ;  /* 0x0000000b00087213 */ /* 0x000fc60000000000 */
[----:B------:R-:W-:Y:S02]  /*03a0*/  IMAD R5, R2, R7, RZ ;  /* 0x0000000702057224 */ /* 0x000fe400078e02ff */
[----:B------:R-:W-:Y:S02]  /*03b0*/  IMAD.MOV.U32 R2, RZ, RZ, RZ ;  /* 0x000000ffff027224 */ /* 0x000fe400078e00ff */
[----:B------:R-:W-:Y:S02]  /*03c0*/  IMAD.MOV R0, RZ, RZ, -R8 ;  /* 0x000000ffff007224 */ /* 0x000fe400078e0a08 */
[----:B------:R-:W-:Y:S01]  /*03d0*/  IMAD.HI.U32 R2, R3, R5, R2 ;  /* 0x0000000503027227 */ /* 0x000fe200078e0002 */
[----:B--2---:R-:W-:-:S05]  /*03e0*/  LOP3.LUT R3, R12, 0xf, RZ, 0xc0, !PT ;  /* 0x0000000f0c037812 */ /* 0x004fca00078ec0ff */
        /* <DEDUP_REMOVED lines=8> */
[----:B------:R-:W-:-:S07]  /*0470*/  ISETP.GE.AND P2, PT, R0, RZ, PT ;  /* 0x000000ff0000720c */ /* 0x000fce0003f46270 */
[----:B------:R-:W-:Y:S01]  /*0480*/  @P0 VIADD R2, R2, 0x1 ;  /* 0x0000000102020836 */ /* 0x000fe20000000000 */
[----:B------:R-:W-:-:S05]  /*0490*/  ISETP.GT.AND P0, PT, R39, 0x3f, PT ;  /* 0x0000003f2700780c */ /* 0x000fca0003f04270 */
[----:B------:R-:W-:Y:S01]  /*04a0*/  @!P2 IMAD.MOV R2, RZ, RZ, -R2 ;  /* 0x000000ffff02a224 */ /* 0x000fe200078e0a02 */
[----:B------:R-:W-:-:S05]  /*04b0*/  @!P1 LOP3.LUT R2, RZ, R11, RZ, 0x33, !PT ;  /* 0x0000000bff029212 */ /* 0x000fca00078e33ff */
[----:B------:R-:W-:Y:S02]  /*04c0*/  IMAD.MOV R0, RZ, RZ, -R2 ;  /* 0x000000ffff007224 */ /* 0x000fe400078e0a02 */
[----:B------:R-:W-:Y:S01]  /*04d0*/  @!P0 IMAD.SHL.U32 R35, R12, 0x20, RZ ;  /* 0x000000200c238824 */ /* 0x000fe200078e00ff */
[----:B------:R-:W-:Y:S01]  /*04e0*/  @!P0 PRMT R20, RZ, 0x7610, R20 ;  /* 0x00007610ff148816 */ /* 0x000fe20000000014 */
[----:B------:R-:W-:Y:S01]  /*04f0*/  IMAD R0, R11, R0, R4 ;  /* 0x000000000b007224 */ /* 0x000fe200078e0204 */
[----:B------:R-:W-:Y:S01]  /*0500*/  SHF.R.U32.HI R4, RZ, 0x4, R12 ;  /* 0x00000004ff047819 */ /* 0x000fe2000001160c */
[----:B------:R-:W-:Y:S01]  /*0510*/  IMAD.SHL.U32 R33, R2, 0x20, RZ ;  /* 0x0000002002217824 */ /* 0x000fe200078e00ff */
[----:B------:R-:W-:Y:S01]  /*0520*/  @!P0 PRMT R22, RZ, 0x7610, R22 ;  /* 0x00007610ff168816 */ /* 0x000fe20000000016 */
[----:B------:R-:W-:Y:S01]  /*0530*/  IMAD.IADD R0, R6, 0x1, R0 ;  /* 0x0000000106007824 */ /* 0x000fe200078e0200 */
[----:B------:R-:W-:Y:S02]  /*0540*/  @!P0 PRMT R20, R20, 0x5410, RZ ;  /* 0x0000541014148816 */ /* 0x000fe400000000ff */
[----:B------:R-:W-:Y:S01]  /*0550*/  @!P0 PRMT R22, R22, 0x5410, RZ ;  /* 0x0000541016168816 */ /* 0x000fe200000000ff */
[----:B------:R-:W-:Y:S01]  /*0560*/  IMAD R36, R0, 0x10, R3 ;  /* 0x0000001000247824 */ /* 0x000fe200078e0203 */
[----:B------:R-:W-:-:S02]  /*0570*/  SGXT.U32 R3, R4, 0x4 ;  /* 0x000000040403781a */ /* 0x000fc40000000000 */
[----:B------:R-:W-:Y:S01]  /*0580*/  @!P0 LOP3.LUT R34, R35, 0x60, RZ, 0xc0, !PT ;  /* 0x0000006023228812 */ /* 0x000fe200078ec0ff */
[----:B------:R-:W-:Y:S06]  /*0590*/  @!P0 BRA `(.L_x_0) ;  /* 0x0000001000e88947 */ /* 0x000fec0003800000 */
[----:B------:R-:W-:Y:S01]  /*05a0*/  IABS R2, R18 ;  /* 0x0000001200027213 */ /* 0x000fe20000000000 */
[----:B------:R-:W-:Y:S01]  /*05b0*/  IMAD.SHL.U32 R35, R12, 0x20, RZ ;  /* 0x000000200c237824 */ /* 0x000fe200078e00ff */
[----:B------:R-:W-:Y:S01]  /*05c0*/  IABS R0, R19 ;  /* 0x0000001300007213 */ /* 0x000fe20000000000 */
[----:B------:R-:W0:Y:S01]  /*05d0*/  LDC R38, c[0x0][0x238] ;  /* 0x00008e00ff267b82 */ /* 0x000e220000000800 */
[----:B------:R-:W1:Y:S01]  /*05e0*/  I2F.RP R10, R2 ;  /* 0x00000002000a7306 */ /* 0x000e620000209400 */
[----:B------:R-:W-:Y:S01]  /*05f0*/  IABS R15, R36 ;  /* 0x00000024000f7213 */ /* 0x000fe20000000000 */
[----:B------:R-:W-:Y:S01]  /*0600*/  ULDC UR5, c[0x0][0x240] ;  /* 0x0000900000057ab9 */ /* 0x000fe20000000800 */
[----:B------:R-:W-:Y:S01]  /*0610*/  SHF.R.U32.HI R4, RZ, 0x6, R12 ;  /* 0x00000006ff047819 */ /* 0x000fe2000001160c */
[----:B------:R-:W-:Y:S01]  /*0620*/  ULDC.64 UR8, c[0x0][0x218] ;  /* 0x0000860000087ab9 */ /* 0x000fe20000000a00 */
[----:B------:R-:W-:Y:S01]  /*0630*/  ISETP.GE.AND P2, PT, R36, RZ, PT ;  /* 0x000000ff2400720c */ /* 0x000fe20003f46270 */
[----:B------:R-:W-:Y:S01]  /*0640*/  ULDC.64 UR10, c[0x0][0x210] ;  /* 0x00008400000a7ab9 */ /* 0x000fe20000000a00 */
[----:B------:R-:W-:Y:S01]  /*0650*/  SGXT.U32 R4, R4, 0x2 ;  /* 0x000000020404781a */ /* 0x000fe20000000000 */
[----:B------:R-:W2:Y:S01]  /*0660*/  I2F.RP R5, R0 ;  /* 0x0000000000057306 */ /* 0x000ea20000209400 */
[----:B------:R-:W-:Y:S01]  /*0670*/  ISETP.NE.AND P4, PT, R18, RZ, PT ;  /* 0x000000ff1200720c */ /* 0x000fe20003f85270 */
[----:B------:R-:W3:Y:S01]  /*0680*/  LDC R37, c[0x0][0x23c] ;  /* 0x00008f00ff257b82 */ /* 0x000ee20000000800 */
[----:B------:R-:W-:-:S02]  /*0690*/  LOP3.LUT R4, R33, R4, RZ, 0xfc, !PT ;  /* 0x0000000421047212 */ /* 0x000fc400078efcff */
[----:B------:R-:W-:Y:S02]  /*06a0*/  LOP3.LUT R42, R12, 0x3f, RZ, 0xc0, !PT ;  /* 0x0000003f0c2a7812 */ /* 0x000fe400078ec0ff */
[C---:B------:R-:W-:Y:S01]  /*06b0*/  LOP3.LUT R22, R4.reuse, 0x1c, RZ, 0xfc, !PT ;  /* 0x0000001c04167812 */ /* 0x040fe200078efcff */
[----:B-1----:R-:W1:Y:S01]  /*06c0*/  MUFU.RCP R10, R10 ;  /* 0x0000000a000a7308 */ /* 0x002e620000001000 */
[C---:B------:R-:W-:Y:S02]  /*06d0*/  LOP3.LUT R14, R4.reuse, 0x18, RZ, 0xfc, !PT ;  /* 0x00000018040e7812 */ /* 0x040fe400078efcff */
[C---:B------:R-:W-:Y:S02]  /*06e0*/  LOP3.LUT R25, R4.reuse, 0x10, RZ, 0xfc, !PT ;  /* 0x0000001004197812 */ /* 0x040fe400078efcff */
[----:B------:R-:W-:Y:S02]  /*06f0*/  LOP3.LUT R27, R4, 0x8, RZ, 0xfc, !PT ;  /* 0x00000008041b7812 */ /* 0x000fe400078efcff */
[----:B------:R-:W-:Y:S01]  /*0700*/  IABS R17, R25 ;  /* 0x0000001900117213 */ /* 0x000fe20000000000 */
[----:B--2---:R-:W2:Y:S01]  /*0710*/  MUFU.RCP R5, R5 ;  /* 0x0000000500057308 */ /* 0x004ea20000001000 */
[----:B------:R-:W-:-:S02]  /*0720*/  IABS R23, R27 ;  /* 0x0000001b00177213 */ /* 0x000fc40000000000 */
[C---:B------:R-:W-:Y:S02]  /*0730*/  LOP3.LUT R24, R4.reuse, 0x14, RZ, 0xfc, !PT ;  /* 0x0000001404187812 */ /* 0x040fe400078efcff */
[C---:B------:R-:W-:Y:S02]  /*0740*/  LOP3.LUT R26, R4.reuse, 0xc, RZ, 0xfc, !PT ;  /* 0x0000000c041a7812 */ /* 0x040fe400078efcff */
[----:B------:R-:W-:Y:S01]  /*0750*/  LOP3.LUT R20, R4, 0x4, RZ, 0xfc, !PT ;  /* 0x0000000404147812 */ /* 0x000fe200078efcff */
[----:B-1----:R-:W-:Y:S01]  /*0760*/  VIADD R8, R10, 0xffffffe ;  /* 0x0ffffffe0a087836 */ /* 0x002fe20000000000 */
[----:B------:R-:W-:Y:S01]  /*0770*/  IABS R21, R26 ;  /* 0x0000001a00157213 */ /* 0x000fe20000000000 */
[----:B---3--:R-:W-:Y:S01]  /*0780*/  IMAD R42, R42, R37, RZ ;  /* 0x000000252a2a7224 */ /* 0x008fe200078e02ff */
[----:B------:R-:W-:Y:S01]  /*0790*/  IABS R16, R20 ;  /* 0x0000001400107213 */ /* 0x000fe20000000000 */
[----:B------:R1:W3:Y:S01]  /*07a0*/  F2I.FTZ.U32.TRUNC.NTZ R9, R8 ;  /* 0x0000000800097305 */ /* 0x0002e2000021f000 */
[----:B------:R-:W-:Y:S01]  /*07b0*/  LOP3.LUT R34, R35, 0x60, RZ, 0xc0, !PT ;  /* 0x0000006023227812 */ /* 0x000fe200078ec0ff */
[----:B------:R-:W-:-:S02]  /*07c0*/  IMAD.SHL.U32 R37, R37, 0x40, RZ ;  /* 0x0000004025257824 */ /* 0x000fc400078e00ff */
[----:B--2---:R-:W-:-:S04]  /*07d0*/  VIADD R6, R5, 0xffffffe ;  /* 0x0ffffffe05067836 */ /* 0x004fc80000000000 */
[----:B------:R2:W4:Y:S01]  /*07e0*/  F2I.FTZ.U32.TRUNC.NTZ R7, R6 ;  /* 0x0000000600077305 */ /* 0x000522000021f000 */
[----:B-1----:R-:W-:Y:S02]  /*07f0*/  IMAD.MOV.U32 R8, RZ, RZ, RZ ;  /* 0x000000ffff087224 */ /* 0x002fe400078e00ff */
[----:B---3--:R-:W-:Y:S02]  /*0800*/  IMAD.MOV R13, RZ, RZ, -R9 ;  /* 0x000000ffff0d7224 */ /* 0x008fe400078e0a09 */
[----:B--2---:R-:W-:Y:S02]  /*0810*/  IMAD.MOV.U32 R6, RZ, RZ, RZ ;  /* 0x000000ffff067224 */ /* 0x004fe400078e00ff */
[----:B------:R-:W-:Y:S02]  /*0820*/  IMAD R5, R13, R2, RZ ;  /* 0x000000020d057224 */ /* 0x000fe400078e02ff */
[----:B------:R-:W-:Y:S01]  /*0830*/  IMAD.MOV.U32 R13, RZ, RZ, R15 ;  /* 0x000000ffff0d7224 */ /* 0x000fe200078e000f */
[----:B------:R-:W-:Y:S01]  /*0840*/  IABS R15, R24 ;  /* 0x00000018000f7213 */ /* 0x000fe20000000000 */
[----:B------:R-:W-:Y:S01]  /*0850*/  IMAD.HI.U32 R8, R9, R5, R8 ;  /* 0x0000000509087227 */ /* 0x000fe200078e0008 */
[----:B------:R-:W-:-:S03]  /*0860*/  IABS R9, R22 ;  /* 0x0000001600097213 */ /* 0x000fc60000000000 */
[----:B----4-:R-:W-:Y:S02]  /*0870*/  IMAD.MOV R11, RZ, RZ, -R7 ;  /* 0x000000ffff0b7224 */ /* 0x010fe400078e0a07 */
[----:B------:R-:W-:-:S04]  /*0880*/  IMAD.HI.U32 R8, R8, R13, RZ ;  /* 0x0000000d08087227 */ /* 0x000fc800078e00ff */
[----:B------:R-:W-:Y:S01]  /*0890*/  IMAD.MOV R10, RZ, RZ, -R8 ;  /* 0x000000ffff0a7224 */ /* 0x000fe200078e0a08 */
[----:B------:R-:W-:Y:S01]  /*08a0*/  SHF.R.S32.HI R8, RZ, 0x1f, R39 ;  /* 0x0000001fff087819 */ /* 0x000fe20000011427 */
[----:B------:R-:W-:Y:S01]  /*08b0*/  IMAD R5, R11, R0, RZ ;  /* 0x000000000b057224 */ /* 0x000fe200078e02ff */
[----:B------:R-:W-:Y:S01]  /*08c0*/  IABS R11, R14 ;  /* 0x0000000e000b7213 */ /* 0x000fe20000000000 */
[----:B------:R-:W-:Y:S01]  /*08d0*/  IMAD R13, R2, R10, R13 ;  /* 0x0000000a020d7224 */ /* 0x000fe200078e020d */
[----:B------:R-:W-:Y:S01]  /*08e0*/  LEA.HI R39, R8, R39, RZ, 0x6 ;  /* 0x0000002708277211 */ /* 0x000fe200078f30ff */
[----:B------:R-:W-:-:S03]  /*08f0*/  IMAD.HI.U32 R6, R7, R5, R6 ;  /* 0x0000000507067227 */ /* 0x000fc600078e0006 */
[----:B------:R-:W-:Y:S02]  /*0900*/  ISETP.GT.U32.AND P0, PT, R2, R13, PT ;  /* 0x0000000d0200720c */ /* 0x000fe40003f04070 */
[----:B------:R-:W-:Y:S01]  /*0910*/  SHF.R.S32.HI R39, RZ, 0x6, R39 ;  /* 0x00000006ff277819 */ /* 0x000fe20000011427 */
[----:B------:R-:W-:-:S04]  /*0920*/  IMAD.HI.U32 R5, R6, R9, RZ ;  /* 0x0000000906057227 */ /* 0x000fc800078e00ff */
[----:B------:R-:W-:-:S04]  /*0930*/  IMAD.HI.U32 R7, R6, R11, RZ ;  /* 0x0000000b06077227 */ /* 0x000fc800078e00ff */
[----:B------:R-:W-:Y:S02]  /*0940*/  IMAD.MOV R5, RZ, RZ, -R5 ;  /* 0x000000ffff057224 */ /* 0x000fe400078e0a05 */
[----:B------:R-:W-:Y:S02]  /*0950*/  @!P0 IMAD.IADD R13, R13, 0x1, -R2 ;  /* 0x000000010d0d8824 */ /* 0x000fe400078e0a02 */
[----:B------:R-:W-:Y:S02]  /*0960*/  IMAD.MOV R7, RZ, RZ, -R7 ;  /* 0x000000ffff077224 */ /* 0x000fe400078e0a07 */
[----:B------:R-:W-:Y:S01]  /*0970*/  IMAD R9, R0, R5, R9 ;  /* 0x0000000500097224 */ /* 0x000fe200078e0209 */
[----:B------:R-:W-:Y:S01]  /*0980*/  ISETP.GT.U32.AND P1, PT, R2, R13, PT ;  /* 0x0000000d0200720c */ /* 0x000fe20003f24070 */
[----:B------:R-:W-:Y:S02]  /*0990*/  IMAD R11, R0, R7, R11 ;  /* 0x00000007000b7224 */ /* 0x000fe400078e020b */
[----:B------:R-:W-:Y:S01]  /*09a0*/  IMAD.HI.U32 R7, R6, R17, RZ ;  /* 0x0000001106077227 */ /* 0x000fe200078e00ff */
[----:B------:R-:W-:-:S02]  /*09b0*/  ISETP.GT.U32.AND P0, PT, R0, R9, PT ;  /* 0x000000090000720c */ /* 0x000fc40003f04070 */
[----:B------:R-:W-:Y:S01]  /*09c0*/  ISETP.GT.U32.AND P3, PT, R0, R11, PT ;  /* 0x0000000b0000720c */ /* 0x000fe20003f64070 */
[----:B------:R-:W-:-:S04]  /*09d0*/  IMAD.HI.U32 R10, R6, R23, RZ ;  /* 0x00000017060a7227 */ /* 0x000fc800078e00ff */
[----:B------:R-:W-:Y:S02]  /*09e0*/  IMAD.MOV R7, RZ, RZ, -R7 ;  /* 0x000000ffff077224 */ /* 0x000fe400078e0a07 */
[----:B------:R-:W-:Y:S02]  /*09f0*/  IMAD.MOV R10, RZ, RZ, -R10 ;  /* 0x000000ffff0a7224 */ /* 0x000fe400078e0a0a */
[C---:B------:R-:W-:Y:S02]  /*0a00*/  IMAD R7, R0.reuse, R7, R17 ;  /* 0x0000000700077224 */ /* 0x040fe400078e0211 */
[C---:B------:R-:W-:Y:S01]  /*0a10*/  IMAD R17, R0.reuse, R10, R23 ;  /* 0x0000000a00117224 */ /* 0x040fe200078e0217 */
[----:B------:R-:W-:Y:S01]  /*0a20*/  IABS R23, R4 ;  /* 0x0000000400177213 */ /* 0x000fe20000000000 */
[----:B------:R-:W-:Y:S01]  /*0a30*/  @!P1 IMAD.IADD R13, R13, 0x1, -R2 ;  /* 0x000000010d0d9824 */ /* 0x000fe200078e0a02 */
[----:B------:R-:W-:Y:S01]  /*0a40*/  ISETP.GT.U32.AND P6, PT, R0, R7, PT ;  /* 0x000000070000720c */ /* 0x000fe20003fc4070 */
[----:B------:R-:W-:Y:S01]  /*0a50*/  IMAD.HI.U32 R5, R6, R15, RZ ;  /* 0x0000000f06057227 */ /* 0x000fe200078e00ff */
[----:B------:R-:W-:-:S03]  /*0a60*/  SHF.R.S32.HI R10, RZ, 0x2, R12 ;  /* 0x00000002ff0a7819 */ /* 0x000fc6000001140c */
[----:B------:R-:W-:Y:S01]  /*0a70*/  IMAD.HI.U32 R8, R6, R21, RZ ;  /* 0x0000001506087227 */ /* 0x000fe200078e00ff */
[----:B------:R-:W-:-:S03]  /*0a80*/  SGXT R10, R10, 0x1 ;  /* 0x000000010a0a781a */ /* 0x000fc60000000200 */
[----:B------:R-:W-:Y:S01]  /*0a90*/  @!P2 IMAD.MOV R13, RZ, RZ, -R13 ;  /* 0x000000ffff0da224 */ /* 0x000fe200078e0a0d */
[----:B------:R-:W-:Y:S01]  /*0aa0*/  ISETP.GT.U32.AND P2, PT, R0, R17, PT ;  /* 0x000000110000720c */ /* 0x000fe20003f44070 */
[----:B------:R-:W-:Y:S01]  /*0ab0*/  IMAD.MOV R5, RZ, RZ, -R5 ;  /* 0x000000ffff057224 */ /* 0x000fe200078e0a05 */
[----:B------:R-:W-:Y:S01]  /*0ac0*/  @!P4 LOP3.LUT R13, RZ, R18, RZ, 0x33, !PT ;  /* 0x00000012ff0dc212 */ /* 0x000fe200078e33ff */
[----:B------:R-:W-:Y:S01]  /*0ad0*/  IMAD.MOV R8, RZ, RZ, -R8 ;  /* 0x000000ffff087224 */ /* 0x000fe200078e0a08 */
[----:B------:R-:W-:Y:S01]  /*0ae0*/  ISETP.GE.AND P4, PT, R22, RZ, PT ;  /* 0x000000ff1600720c */ /* 0x000fe20003f86270 */
[----:B------:R-:W-:Y:S01]  /*0af0*/  @!P0 IMAD.IADD R9, R9, 0x1, -R0 ;  /* 0x0000000109098824 */ /* 0x000fe200078e0a00 */
[----:B------:R-:W-:Y:S01]  /*0b00*/  LOP3.LUT R10, R10, 0x90, RZ, 0xc0, !PT ;  /* 0x000000900a0a7812 */ /* 0x000fe200078ec0ff */
[C---:B------:R-:W-:Y:S02]  /*0b10*/  IMAD R5, R0.reuse, R5, R15 ;  /* 0x0000000500057224 */ /* 0x040fe400078e020f */
[C---:B------:R-:W-:Y:S01]  /*0b20*/  IMAD R15, R0.reuse, R8, R21 ;  /* 0x00000008000f7224 */ /* 0x040fe200078e0215 */
[C---:B------:R-:W-:Y:S01]  /*0b30*/  ISETP.GT.U32.AND P0, PT, R0.reuse, R9, PT ;  /* 0x000000090000720c */ /* 0x040fe20003f04070 */
[----:B------:R-:W-:Y:S01]  /*0b40*/  IMAD.MOV.U32 R21, RZ, RZ, R16 ;  /* 0x000000ffff157224 */ /* 0x000fe200078e0010 */
[C---:B------:R-:W-:Y:S01]  /*0b50*/  ISETP.GT.U32.AND P5, PT, R0.reuse, R5, PT ;  /* 0x000000050000720c */ /* 0x040fe20003fa4070 */
[----:B------:R-:W-:Y:S01]  /*0b60*/  @!P2 IMAD.IADD R17, R17, 0x1, -R0 ;  /* 0x000000011111a824 */ /* 0x000fe200078e0a00 */
[----:B------:R-:W-:Y:S01]  /*0b70*/  ISETP.GT.U32.AND P1, PT, R0, R15, PT ;  /* 0x0000000f0000720c */ /* 0x000fe20003f24070 */
[----:B------:R-:W-:Y:S01]  /*0b80*/  IMAD.HI.U32 R2, R6, R21, RZ ;  /* 0x0000001506027227 */ /* 0x000fe200078e00ff */
[----:B------:R-:W-:-:S02]  /*0b90*/  ISETP.GE.AND P2, PT, R4, RZ, PT ;  /* 0x000000ff0400720c */ /* 0x000fc40003f46270 */
[----:B------:R-:W-:Y:S01]  /*0ba0*/  LOP3.LUT R16, R12, 0x7, RZ, 0xc0, !PT ;  /* 0x000000070c107812 */ /* 0x000fe200078ec0ff */
[----:B------:R-:W-:Y:S02]  /*0bb0*/  IMAD.MOV R2, RZ, RZ, -R2 ;  /* 0x000000ffff027224 */ /* 0x000fe400078e0a02 */
[----:B------:R-:W-:Y:S01]  /*0bc0*/  @!P3 IMAD.IADD R11, R11, 0x1, -R0 ;  /* 0x000000010b0bb824 */ /* 0x000fe200078e0a00 */
[C---:B------:R-:W-:Y:S01]  /*0bd0*/  ISETP.GT.U32.AND P3, PT, R0.reuse, R17, PT ;  /* 0x000000110000720c */ /* 0x040fe20003f64070 */
[----:B------:R-:W-:Y:S02]  /*0be0*/  IMAD R21, R0, R2, R21 ;  /* 0x0000000200157224 */ /* 0x000fe400078e0215 */
[----:B------:R-:W-:-:S04]  /*0bf0*/  IMAD.HI.U32 R2, R6, R23, RZ ;  /* 0x0000001706027227 */ /* 0x000fc800078e00ff */
[----:B------:R-:W-:Y:S02]  /*0c00*/  @!P0 IMAD.IADD R9, R9, 0x1, -R0 ;  /* 0x0000000109098824 */ /* 0x000fe400078e0a00 */
[----:B------:R-:W-:Y:S02]  /*0c10*/  IMAD.MOV R2, RZ, RZ, -R2 ;  /* 0x000000ffff027224 */ /* 0x000fe400078e0a02 */
[----:B------:R-:W-:Y:S01]  /*0c20*/  IMAD.MOV.U32 R6, RZ, RZ, R9 ;  /* 0x000000ffff067224 */ /* 0x000fe200078e0009 */
[----:B------:R-:W-:Y:S01]  /*0c30*/  SHF.R.S32.HI R9, RZ, 0x6, R12 ;  /* 0x00000006ff097819 */ /* 0x000fe2000001140c */
[----:B------:R-:W-:Y:S01]  /*0c40*/  IMAD R23, R0, R2, R23 ;  /* 0x0000000200177224 */ /* 0x000fe200078e0217 */
[----:B------:R-:W-:Y:S01]  /*0c50*/  LOP3.LUT R2, R12, 0xc0, RZ, 0xc0, !PT ;  /* 0x000000c00c027812 */ /* 0x000fe200078ec0ff */
[----:B------:R-:W-:Y:S01]  /*0c60*/  @!P4 IMAD.MOV R6, RZ, RZ, -R6 ;  /* 0x000000ffff06c224 */ /* 0x000fe200078e0a06 */
[C---:B------:R-:W-:Y:S01]  /*0c70*/  ISETP.GT.U32.AND P4, PT, R0.reuse, R21, PT ;  /* 0x000000150000720c */ /* 0x040fe20003f84070 */
[--C-:B------:R-:W-:Y:S01]  /*0c80*/  @!P5 IMAD.IADD R5, R5, 0x1, -R0.reuse ;  /* 0x000000010505d824 */ /* 0x100fe200078e0a00 */
[C---:B------:R-:W-:Y:S01]  /*0c90*/  ISETP.GT.U32.AND P5, PT, R0.reuse, R11, PT ;  /* 0x0000000b0000720c */ /* 0x040fe20003fa4070 */
[--C-:B------:R-:W-:Y:S01]  /*0ca0*/  @!P3 IMAD.IADD R17, R17, 0x1, -R0.reuse ;  /* 0x000000011111b824 */ /* 0x100fe200078e0a00 */
[C---:B------:R-:W-:Y:S01]  /*0cb0*/  ISETP.GT.U32.AND P3, PT, R0.reuse, R23, PT ;  /* 0x000000170000720c */ /* 0x040fe20003f64070 */
[--C-:B------:R-:W-:Y:S01]  /*0cc0*/  @!P6 IMAD.IADD R7, R7, 0x1, -R0.reuse ;  /* 0x000000010707e824 */ /* 0x100fe200078e0a00 */
[----:B------:R-:W-:Y:S01]  /*0cd0*/  ISETP.GT.U32.AND P6, PT, R0, R5, PT ;  /* 0x000000050000720c */ /* 0x000fe20003fc4070 */
[----:B------:R-:W-:Y:S01]  /*0ce0*/  @!P1 IMAD.IADD R15, R15, 0x1, -R0 ;  /* 0x000000010f0f9824 */ /* 0x000fe200078e0a00 */
[----:B------:R-:W-:Y:S01]  /*0cf0*/  SGXT R9, R9, 0x1 ;  /* 0x000000010909781a */ /* 0x000fe20000000200 */
[----:B------:R-:W-:Y:S01]  /*0d00*/  IMAD.SHL.U32 R8, R12, 0x2, RZ ;  /* 0x000000020c087824 */ /* 0x000fe200078e00ff */
[----:B------:R-:W-:-:S02]  /*0d10*/  ISETP.GT.U32.AND P0, PT, R0, R7, PT ;  /* 0x000000070000720c */ /* 0x000fc40003f04070 */
[----:B------:R-:W-:Y:S01]  /*0d20*/  ISETP.GT.U32.AND P1, PT, R0, R15, PT ;  /* 0x0000000f0000720c */ /* 0x000fe20003f24070 */
[--C-:B------:R-:W-:Y:S01]  /*0d30*/  @!P4 IMAD.IADD R21, R21, 0x1, -R0.reuse ;  /* 0x000000011515c824 */ /* 0x100fe200078e0a00 */
[----:B------:R-:W-:Y:S01]  /*0d40*/  ISETP.GE.AND P4, PT, R27, RZ, PT ;  /* 0x000000ff1b00720c */ /* 0x000fe20003f86270 */
[--C-:B------:R-:W-:Y:S01]  /*0d50*/  @!P5 IMAD.IADD R11, R11, 0x1, -R0.reuse ;  /* 0x000000010b0bd824 */ /* 0x100fe200078e0a00 */
[----:B------:R-:W-:Y:S01]  /*0d60*/  ISETP.GE.AND P5, PT, R14, RZ, PT ;  /* 0x000000ff0e00720c */ /* 0x000fe20003fa6270 */
[----:B------:R-:W-:Y:S01]  /*0d70*/  @!P3 IMAD.IADD R23, R23, 0x1, -R0 ;  /* 0x000000011717b824 */ /* 0x000fe200078e0a00 */
[----:B------:R-:W-:Y:S01]  /*0d80*/  ISETP.GT.U32.AND P3, PT, R0, R21, PT ;  /* 0x000000150000720c */ /* 0x000fe20003f64070 */
[----:B------:R-:W-:Y:S01]  /*0d90*/  IMAD.MOV.U32 R4, RZ, RZ, R11 ;  /* 0x000000ffff047224 */ /* 0x000fe200078e000b */
[----:B------:R-:W-:Y:S01]  /*0da0*/  SHF.R.U32.HI R11, RZ, 0x2, R2 ;  /* 0x00000002ff0b7819 */ /* 0x000fe20000011602 */
[--C-:B------:R-:W-:Y:S01]  /*0db0*/  @!P6 IMAD.IADD R5, R5, 0x1, -R0.reuse ;  /* 0x000000010505e824 */ /* 0x100fe200078e0a00 */
[----:B------:R-:W-:Y:S01]  /*0dc0*/  ISETP.GE.AND P6, PT, R24, RZ, PT ;  /* 0x000000ff1800720c */ /* 0x000fe20003fc6270 */
[--C-:B------:R-:W-:Y:S01]  /*0dd0*/  @!P0 IMAD.IADD R7, R7, 0x1, -R0.reuse ;  /* 0x0000000107078824 */ /* 0x100fe200078e0a00 */
[----:B------:R-:W-:Y:S01]  /*0de0*/  ISETP.GE.AND P0, PT, R25, RZ, PT ;  /* 0x000000ff1900720c */ /* 0x000fe20003f06270 */
[----:B------:R-:W-:Y:S01]  /*0df0*/  @!P1 IMAD.IADD R15, R15, 0x1, -R0 ;  /* 0x000000010f0f9824 */ /* 0x000fe200078e0a00 */
[----:B------:R-:W-:Y:S01]  /*0e00*/  ISETP.GE.AND P1, PT, R26, RZ, PT ;  /* 0x000000ff1a00720c */ /* 0x000fe20003f26270 */
[----:B------:R-:W-:Y:S01]  /*0e10*/  IMAD.SHL.U32 R14, R12, 0x10, RZ ;  /* 0x000000100c0e7824 */ /* 0x000fe200078e00ff */
[----:B------:R-:W-:Y:S01]  /*0e20*/  LOP3.LUT R25, R35, 0xc00, RZ, 0xc0, !PT ;  /* 0x00000c0023197812 */ /* 0x000fe200078ec0ff */
[----:B------:R-:W-:Y:S01]  /*0e30*/  @!P5 IMAD.MOV R4, RZ, RZ, -R4 ;  /* 0x000000ffff04d224 */ /* 0x000fe200078e0a04 */
[----:B------:R-:W-:Y:S01]  /*0e40*/  ISETP.GT.U32.AND P5, PT, R0, R23, PT ;  /* 0x000000170000720c */ /* 0x000fe20003fa4070 */
[----:B------:R-:W-:Y:S01]  /*0e50*/  @!P3 IMAD.IADD R21, R21, 0x1, -R0 ;  /* 0x000000011515b824 */ /* 0x000fe200078e0a00 */
[----:B------:R-:W-:Y:S01]  /*0e60*/  ISETP.GE.AND P3, PT, R20, RZ, PT ;  /* 0x000000ff1400720c */ /* 0x000fe20003f66270 */
[----:B------:R-:W-:Y:S01]  /*0e70*/  IMAD R27, R16, 0x10, R25 ;  /* 0x00000010101b7824 */ /* 0x000fe200078e0219 */
[----:B------:R-:W-:Y:S01]  /*0e80*/  LOP3.LUT R9, R9, 0x90, RZ, 0xc0, !PT ;  /* 0x0000009009097812 */ /* 0x000fe200078ec0ff */
[----:B------:R-:W-:Y:S01]  /*0e90*/  @!P4 IMAD.MOV R17, RZ, RZ, -R17 ;  /* 0x000000ffff11c224 */ /* 0x000fe200078e0a11 */
[----:B------:R-:W-:Y:S01]  /*0ea0*/  LOP3.LUT R25, R10, 0x60, R35, 0xf8, !PT ;  /* 0x000000600a197812 */ /* 0x000fe200078ef823 */
[----:B------:R-:W-:Y:S01]  /*0eb0*/  @!P0 IMAD.MOV R7, RZ, RZ, -R7 ;  /* 0x000000ffff078224 */ /* 0x000fe200078e0a07 */
[--C-:B------:R-:W-:Y:S01]  /*0ec0*/  LOP3.LUT R32, R11, 0x1fe, R8.reuse, 0x78, !PT ;  /* 0x000001fe0b207812 */ /* 0x100fe200078e7808 */
[----:B------:R-:W-:Y:S01]  /*0ed0*/  @!P1 IMAD.MOV R15, RZ, RZ, -R15 ;  /* 0x000000ffff0f9224 */ /* 0x000fe200078e0a0f */
[--C-:B------:R-:W-:Y:S01]  /*0ee0*/  LOP3.LUT R11, R9, 0x17e, R8.reuse, 0x78, !PT ;  /* 0x0000017e090b7812 */ /* 0x100fe200078e7808 */
[----:B------:R-:W-:Y:S01]  /*0ef0*/  @!P6 IMAD.MOV R5, RZ, RZ, -R5 ;  /* 0x000000ffff05e224 */ /* 0x000fe200078e0a05 */
[----:B------:R-:W-:Y:S01]  /*0f00*/  LOP3.LUT R27, R27, 0x30, R8, 0x78, !PT ;  /* 0x000000301b1b7812 */ /* 0x000fe200078e7808 */
[----:B------:R-:W-:Y:S01]  /*0f10*/  @!P5 IMAD.IADD R23, R23, 0x1, -R0 ;  /* 0x000000011717d824 */ /* 0x000fe200078e0a00 */
[----:B------:R-:W-:Y:S01]  /*0f20*/  LOP3.LUT R8, R25, 0x10, R8, 0x78, !PT ;  /* 0x0000001019087812 */ /* 0x000fe200078e7808 */
[----:B------:R-:W-:Y:S01]  /*0f30*/  @!P3 IMAD.MOV R21, RZ, RZ, -R21 ;  /* 0x000000ffff15b224 */ /* 0x000fe200078e0a15 */
[----:B------:R-:W-:Y:S01]  /*0f40*/  LOP3.LUT R9, R14, 0x100, RZ, 0xc0, !PT ;  /* 0x000001000e097812 */ /* 0x000fe200078ec0ff */
[----:B------:R-:W-:Y:S01]  /*0f50*/  @!P2 IMAD.MOV R23, RZ, RZ, -R23 ;  /* 0x000000ffff17a224 */ /* 0x000fe200078e0a17 */
[----:B------:R-:W-:Y:S01]  /*0f60*/  ISETP.NE.AND P5, PT, R19, RZ, PT ;  /* 0x000000ff1300720c */ /* 0x000fe20003fa5270 */
[----:B------:R-:W-:Y:S01]  /*0f70*/  IMAD R10, R16, 0x80, R27 ;  /* 0x00000080100a7824 */ /* 0x000fe200078e021b */
[----:B------:R-:W-:Y:S01]  /*0f80*/  LOP3.LUT R19, RZ, R19, RZ, 0x33, !PT ;  /* 0x00000013ff137212 */ /* 0x000fe200078e33ff */
[----:B0-----:R-:W-:Y:S01]  /*0f90*/  IMAD R14, R3, R38, RZ ;  /* 0x00000026030e7224 */ /* 0x001fe200078e02ff */
[----:B------:R-:W-:-:S02]  /*0fa0*/  IADD3 R9, R8, UR4, R9 ;  /* 0x0000000408097c10 */ /* 0x000fc4000fffe009 */
[C---:B------:R-:W-:Y:S02]  /*0fb0*/  SEL R6, R19.reuse, R6, !P5 ;  /* 0x0000000613067207 */ /* 0x040fe40006800000 */
[C---:B------:R-:W-:Y:S02]  /*0fc0*/  SEL R2, R19.reuse, R7, !P5 ;  /* 0x0000000713027207 */ /* 0x040fe40006800000 */
[C---:B------:R-:W-:Y:S01]  /*0fd0*/  SEL R8, R19.reuse, R15, !P5 ;  /* 0x0000000f13087207 */ /* 0x040fe20006800000 */
[----:B------:R-:W-:Y:S01]  /*0fe0*/  IMAD R6, R6, UR5, RZ ;  /* 0x0000000506067c24 */ /* 0x000fe2000f8e02ff */
[C---:B------:R-:W-:Y:S01]  /*0ff0*/  SEL R17, R19.reuse, R17, !P5 ;  /* 0x0000001113117207 */ /* 0x040fe20006800000 */
[----:B------:R-:W-:Y:S01]  /*1000*/  IMAD R2, R2, UR5, RZ ;  /* 0x0000000502027c24 */ /* 0x000fe2000f8e02ff */
[C---:B------:R-:W-:Y:S01]  /*1010*/  SEL R21, R19.reuse, R21, !P5 ;  /* 0x0000001513157207 */ /* 0x040fe20006800000 */
[----:B------:R-:W-:Y:S01]  /*1020*/  IMAD R8, R8, UR5, RZ ;  /* 0x0000000508087c24 */ /* 0x000fe2000f8e02ff */
[----:B------:R-:W-:Y:S01]  /*1030*/  SEL R4, R19, R4, !P5 ;  /* 0x0000000413047207 */ /* 0x000fe20006800000 */
[----:B------:R-:W-:Y:S01]  /*1040*/  IMAD R17, R17, UR5, RZ ;  /* 0x0000000511117c24 */ /* 0x000fe2000f8e02ff */
[----:B------:R-:W-:Y:S01]  /*1050*/  SEL R0, R19, R5, !P5 ;  /* 0x0000000513007207 */ /* 0x000fe20006800000 */
[----:B------:R-:W-:Y:S01]  /*1060*/  IMAD R21, R21, UR5, RZ ;  /* 0x0000000515157c24 */ /* 0x000fe2000f8e02ff */
[----:B------:R-:W-:Y:S01]  /*1070*/  SEL R19, R19, R23, !P5 ;  /* 0x0000001713137207 */ /* 0x000fe20006800000 */
[----:B------:R-:W-:Y:S01]  /*1080*/  IMAD R4, R4, UR5, RZ ;  /* 0x0000000504047c24 */ /* 0x000fe2000f8e02ff */
[----:B------:R-:W-:Y:S01]  /*1090*/  LEA.HI R15, R12, 0x30, RZ, 0x1c ;  /* 0x000000300c0f7811 */ /* 0x000fe200078fe0ff */
[----:B------:R-:W-:Y:S01]  /*10a0*/  IMAD R0, R0, UR5, RZ ;  /* 0x0000000500007c24 */ /* 0x000fe2000f8e02ff */
[----:B------:R-:W-:Y:S01]  /*10b0*/  LOP3.LUT R5, R3, 0x10, RZ, 0xfc, !PT ;  /* 0x0000001003057812 */ /* 0x000fe200078efcff */
[----:B------:R-:W-:Y:S01]  /*10c0*/  IMAD R45, R19, UR5, RZ ;  /* 0x00000005132d7c24 */ /* 0x000fe2000f8e02ff */
[----:B------:R-:W-:Y:S01]  /*10d0*/  LOP3.LUT R7, R3, 0x20, RZ, 0xfc, !PT ;  /* 0x0000002003077812 */ /* 0x000fe200078efcff */
[-C--:B------:R-:W-:Y:S01]  /*10e0*/  IMAD R15, R15, R38.reuse, RZ ;  /* 0x000000260f0f7224 */ /* 0x080fe200078e02ff */
[----:B------:R-:W-:Y:S01]  /*10f0*/  LEA R58, P6, R6, UR8, 0x1 ;  /* 0x00000008063a7c11 */ /* 0x000fe2000f8c08ff */
[-C--:B------:R-:W-:Y:S01]  /*1100*/  IMAD R16, R5, R38.reuse, RZ ;  /* 0x0000002605107224 */ /* 0x080fe200078e02ff */
[----:B------:R-:W-:Y:S01]  /*1110*/  LEA R52, P3, R2, UR8, 0x1 ;  /* 0x0000000802347c11 */ /* 0x000fe2000f8608ff */
[----:B------:R-:W-:Y:S01]  /*1120*/  IMAD R3, R7, R38, RZ ;  /* 0x0000002607037224 */ /* 0x000fe200078e02ff */
[----:B------:R-:W-:Y:S01]  /*1130*/  LEA R50, P2, R8, UR8, 0x1 ;  /* 0x0000000808327c11 */ /* 0x000fe2000f8408ff */
[----:B------:R-:W-:Y:S01]  /*1140*/  ULDC UR5, c[0x0][0x234] ;  /* 0x00008d0000057ab9 */ /* 0x000fe20000000800 */
[----:B------:R-:W-:Y:S01]  /*1150*/  LEA R19, P1, R17, UR8, 0x1 ;  /* 0x0000000811137c11 */ /* 0x000fe2000f8208ff */
[----:B------:R-:W-:Y:S01]  /*1160*/  IMAD R13, R13, UR5, RZ ;  /* 0x000000050d0d7c24 */ /* 0x000fe2000f8e02ff */
[----:B------:R-:W-:-:S02]  /*1170*/  LEA R46, P0, R21, UR8, 0x1 ;  /* 0x00000008152e7c11 */ /* 0x000fc4000f8008ff */
[----:B------:R-:W-:Y:S02]  /*1180*/  CS2R R22, SRZ ;  /* 0x0000000000167805 */ /* 0x000fe4000001ff00 */
[----:B------:R-:W-:Y:S01]  /*1190*/  LEA R56, P5, R4, UR8, 0x1 ;  /* 0x0000000804387c11 */ /* 0x000fe2000f8a08ff */
[----:B------:R-:W-:Y:S01]  /*11a0*/  IMAD.SHL.U32 R38, R38, 0x40, RZ ;  /* 0x0000004026267824 */ /* 0x000fe200078e00ff */
[----:B------:R-:W-:Y:S01]  /*11b0*/  LEA R54, P4, R0, UR8, 0x1 ;  /* 0x0000000800367c11 */ /* 0x000fe2000f8808ff */
[----:B------:R-:W-:Y:S01]  /*11c0*/  IMAD.WIDE R60, R13, 0x2, RZ ;  /* 0x000000020d3c7825 */ /* 0x000fe200078e02ff */
[----:B------:R-:W-:Y:S01]  /*11d0*/  LEA.HI.X.SX32 R59, R6, UR9, 0x1, P6 ;  /* 0x00000009063b7c11 */ /* 0x000fe2000b0f0eff */
[----:B------:R-:W-:Y:S01]  /*11e0*/  ULDC UR5, c[0x0][0x230] ;  /* 0x00008c0000057ab9 */ /* 0x000fe20000000800 */
[----:B------:R-:W-:Y:S02]  /*11f0*/  LEA.HI.X.SX32 R53, R2, UR9, 0x1, P3 ;  /* 0x0000000902357c11 */ /* 0x000fe400098f0eff */
[----:B------:R-:W-:-:S02]  /*1200*/  LEA.HI.X.SX32 R51, R8, UR9, 0x1, P2 ;  /* 0x0000000908337c11 */ /* 0x000fc400090f0eff */
[----:B------:R-:W-:Y:S02]  /*1210*/  LEA.HI.X.SX32 R25, R17, UR9, 0x1, P1 ;  /* 0x0000000911197c11 */ /* 0x000fe400088f0eff */
[----:B------:R-:W-:Y:S02]  /*1220*/  LEA.HI.X.SX32 R47, R21, UR9, 0x1, P0 ;  /* 0x00000009152f7c11 */ /* 0x000fe400080f0eff */
[----:B------:R-:W-:Y:S02]  /*1230*/  CS2R R20, SRZ ;  /* 0x0000000000147805 */ /* 0x000fe4000001ff00 */
[----:B------:R-:W-:Y:S02]  /*1240*/  LEA R44, P6, R45, UR8, 0x1 ;  /* 0x000000082d2c7c11 */ /* 0x000fe4000f8c08ff */
[----:B------:R-:W-:Y:S02]  /*1250*/  LEA R8, P0, R15, UR10, 0x1 ;  /* 0x0000000a0f087c11 */ /* 0x000fe4000f8008ff */
[----:B------:R-:W-:-:S02]  /*1260*/  LEA R7, P1, R3, UR10, 0x1 ;  /* 0x0000000a03077c11 */ /* 0x000fc4000f8208ff */
[----:B------:R-:W-:Y:S02]  /*1270*/  LEA R6, P2, R16, UR10, 0x1 ;  /* 0x0000000a10067c11 */ /* 0x000fe4000f8408ff */
[----:B------:R-:W-:Y:S02]  /*1280*/  LEA R5, P3, R14, UR10, 0x1 ;  /* 0x0000000a0e057c11 */ /* 0x000fe4000f8608ff */
[----:B------:R-:W-:Y:S02]  /*1290*/  LEA.HI.X.SX32 R57, R4, UR9, 0x1, P5 ;  /* 0x0000000904397c11 */ /* 0x000fe4000a8f0eff */
[----:B------:R-:W-:Y:S02]  /*12a0*/  LEA.HI.X.SX32 R55, R0, UR9, 0x1, P4 ;  /* 0x0000000900377c11 */ /* 0x000fe4000a0f0eff */
[----:B------:R-:W-:Y:S02]  /*12b0*/  LEA.HI.X.SX32 R45, R45, UR9, 0x1, P6 ;  /* 0x000000092d2d7c11 */ /* 0x000fe4000b0f0eff */
[----:B------:R-:W-:-:S02]  /*12c0*/  LEA.HI.X.SX32 R4, R15, UR11, 0x1, P0 ;  /* 0x0000000b0f047c11 */ /* 0x000fc400080f0eff */
[----:B------:R-:W-:Y:S02]  /*12d0*/  LEA.HI.X.SX32 R3, R3, UR11, 0x1, P1 ;  /* 0x0000000b03037c11 */ /* 0x000fe400088f0eff */
[----:B------:R-:W-:Y:S02]  /*12e0*/  LEA.HI.X.SX32 R2, R16, UR11, 0x1, P2 ;  /* 0x0000000b10027c11 */ /* 0x000fe400090f0eff */
[----:B------:R-:W-:Y:S02]  /*12f0*/  LEA.HI.X.SX32 R0, R14, UR11, 0x1, P3 ;  /* 0x0000000b0e007c11 */ /* 0x000fe400098f0eff */
[----:B------:R-:W-:Y:S02]  /*1300*/  LOP3.LUT R40, R32, 0x40, RZ, 0x3c, !PT ;  /* 0x0000004020287812 */ /* 0x000fe400078e3cff */
[----:B------:R-:W-:-:S07]  /*1310*/  LOP3.LUT R41, R10, 0x40, RZ, 0x3c, !PT ;  /* 0x000000400a297812 */ /* 0x000fce00078e3cff */
.L_x_1:
[----:B------:R-:W0:Y:S01]  /*1320*/  S2R R12, SR_TID.X ;  /* 0x00000000000c7919 */ /* 0x000e220000002100 */
[----:B------:R-:W-:Y:S02]  /*1330*/  IADD3 R30, P1, R60, R8, RZ ;  /* 0x000000083c1e7210 */ /* 0x000fe40007f3e0ff */
[----:B------:R-:W-:-:S03]  /*1340*/  PRMT R18, RZ, 0x7610, R18 ;  /* 0x00007610ff127816 */ /* 0x000fc60000000012 */
[----:B------:R-:W-:Y:S01]  /*1350*/  IMAD.X R31, R61, 0x1, R4, P1 ;  /* 0x000000013d1f7824 */ /* 0x000fe200008e0604 */
[----:B------:R-:W-:Y:S02]  /*1360*/  IADD3 R26, P3, R60, R6, RZ ;  /* 0x000000063c1a7210 */ /* 0x000fe40007f7e0ff */
[C---:B0-----:R-:W-:Y:S02]  /*1370*/  LEA.HI R13, R12.reuse, 0x30, RZ, 0x1c ;  /* 0x000000300c0d7811 */ /* 0x041fe400078fe0ff */
[----:B------:R-:W-:Y:S02]  /*1380*/  SHF.R.U32.HI R14, RZ, 0x4, R12 ;  /* 0x00000004ff0e7819 */ /* 0x000fe4000001160c */
[----:B------:R-:W-:Y:S02]  /*1390*/  ISETP.GE.AND P2, PT, R13, UR5, PT ;  /* 0x000000050d007c0c */ /* 0x000fe4000bf46270 */
[----:B------:R-:W-:Y:S02]  /*13a0*/  LOP3.LUT R13, R12, 0x3f, RZ, 0xc0, !PT ;  /* 0x0000003f0c0d7812 */ /* 0x000fe400078ec0ff */
[----:B------:R-:W-:-:S02]  /*13b0*/  SGXT.U32 R12, R14, 0x4 ;  /* 0x000000040e0c781a */ /* 0x000fc40000000000 */
[----:B------:R-:W-:Y:S02]  /*13c0*/  ISETP.GE.AND P0, PT, R13, UR5, PT ;  /* 0x000000050d007c0c */ /* 0x000fe4000bf06270 */
[C---:B------:R-:W-:Y:S02]  /*13d0*/  ISETP.GE.AND P1, PT, R12.reuse, UR5, PT ;  /* 0x000000050c007c0c */ /* 0x040fe4000bf26270 */
[C---:B------:R-:W-:Y:S02]  /*13e0*/  LOP3.LUT R13, R12.reuse, 0x10, RZ, 0xfc, !PT ;  /* 0x000000100c0d7812 */ /* 0x040fe400078efcff */
[----:B------:R-:W-:Y:S01]  /*13f0*/  LOP3.LUT R12, R12, 0x20, RZ, 0xfc, !PT ;  /* 0x000000200c0c7812 */ /* 0x000fe200078efcff */
[----:B------:R-:W2:Y:S01]  /*1400*/  @!P2 LDG.E.U16 R18, desc[UR6][R30.64] ;  /* 0x000000061e12a981 */ /* 0x000ea2000c1e1500 */
[----:B------:R-:W-:Y:S01]  /*1410*/  IADD3 R28, P2, R60, R5, RZ ;  /* 0x000000053c1c7210 */ /* 0x000fe20007f5e0ff */
[----:B------:R-:W-:Y:S01]  /*1420*/  IMAD.X R27, R61, 0x1, R2, P3 ;  /* 0x000000013d1b7824 */ /* 0x000fe200018e0602 */
[----:B------:R-:W-:-:S02]  /*1430*/  ISETP.GE.AND P4, PT, R13, UR5, PT ;  /* 0x000000050d007c0c */ /* 0x000fc4000bf86270 */
[----:B------:R-:W-:Y:S01]  /*1440*/  ISETP.GE.AND P5, PT, R12, UR5, PT ;  /* 0x000000050c007c0c */ /* 0x000fe2000bfa6270 */
[C---:B------:R-:W-:Y:S01]  /*1450*/  IMAD.X R29, R61.reuse, 0x1, R0, P2 ;  /* 0x000000013d1d7824 */ /* 0x040fe200010e0600 */
[----:B------:R-:W-:Y:S02]  /*1460*/  IADD3 R12, P2, R60, R7, RZ ;  /* 0x000000073c0c7210 */ /* 0x000fe40007f5e0ff */
[----:B------:R-:W-:Y:S02]  /*1470*/  PRMT R16, RZ, 0x7610, R16 ;  /* 0x00007610ff107816 */ /* 0x000fe40000000010 */
[----:B------:R-:W-:Y:S01]  /*1480*/  PRMT R14, RZ, 0x7610, R14 ;  /* 0x00007610ff0e7816 */ /* 0x000fe2000000000e */
[----:B------:R-:W-:Y:S01]  /*1490*/  IMAD.X R13, R61, 0x1, R3, P2 ;  /* 0x000000013d0d7824 */ /* 0x000fe200010e0603 */
[----:B------:R-:W-:Y:S02]  /*14a0*/  PRMT R24, RZ, 0x7610, R24 ;  /* 0x00007610ff187816 */ /* 0x000fe40000000018 */
[----:B------:R0:W3:Y:S04]  /*14b0*/  @!P1 LDG.E.U16 R16, desc[UR6][R28.64] ;  /* 0x000000061c109981 */ /* 0x0000e8000c1e1500 */
[----:B------:R1:W4:Y:S04]  /*14c0*/  @!P4 LDG.E.U16 R14, desc[UR6][R26.64] ;  /* 0x000000061a0ec981 */ /* 0x000328000c1e1500 */
[----:B------:R-:W5:Y:S01]  /*14d0*/  @!P5 LDG.E.U16 R24, desc[UR6][R12.64] ;  /* 0x000000060c18d981 */ /* 0x000f62000c1e1500 */
[----:B------:R-:W-:Y:S01]  /*14e0*/  PRMT R15, RZ, 0x7610, R15 ;  /* 0x00007610ff0f7816 */ /* 0x000fe2000000000f */
[C---:B------:R-:W-:Y:S01]  /*14f0*/  IMAD.WIDE R48, R42.reuse, 0x2, R46 ;  /* 0x000000022a307825 */ /* 0x040fe200078e022e */
[----:B------:R-:W-:Y:S01]  /*1500*/  PRMT R17, RZ, 0x7610, R17 ;  /* 0x00007610ff117816 */ /* 0x000fe20000000011 */
[----:B------:R-:W-:Y:S01]  /*1510*/  BAR.SYNC.DEFER_BLOCKING 0x0 ;  /* 0x0000000000007b1d */ /* 0x000fe20000010000 */
[----:B0-----:R-:W-:Y:S01]  /*1520*/  PRMT R29, RZ, 0x7610, R29 ;  /* 0x00007610ff1d7816 */ /* 0x001fe2000000001d */
[----:B------:R-:W-:Y:S01]  /*1530*/  IMAD.WIDE R30, R42, 0x2, R44 ;  /* 0x000000022a1e7825 */ /* 0x000fe200078e022c */
[----:B------:R-:W-:-:S02]  /*1540*/  PRMT R43, RZ, 0x7610, R43 ;  /* 0x00007610ff2b7816 */ /* 0x000fc4000000002b */
[----:B------:R-:W-:Y:S01]  /*1550*/  PRMT R28, RZ, 0x7610, R28 ;  /* 0x00007610ff1c7816 */ /* 0x000fe2000000001c */
[----:B-1----:R-:W-:Y:S01]  /*1560*/  IMAD.WIDE R26, R42, 0x2, R50 ;  /* 0x000000022a1a7825 */ /* 0x002fe200078e0232 */
[----:B------:R0:W5:Y:S04]  /*1570*/  @!P0 LDG.E.U16 R15, desc[UR6][R48.64] ;  /* 0x00000006300f8981 */ /* 0x000168000c1e1500 */
[----:B------:R1:W5:Y:S04]  /*1580*/  @!P0 LDG.E.U16 R17, desc[UR6][R30.64] ;  /* 0x000000061e118981 */ /* 0x000368000c1e1500 */
[----:B------:R1:W5:Y:S01]  /*1590*/  @!P0 LDG.E.U16 R43, desc[UR6][R26.64] ;  /* 0x000000061a2b8981 */ /* 0x000362000c1e1500 */
[----:B0-----:R-:W-:-:S02]  /*15a0*/  IMAD.MOV.U32 R48, RZ, RZ, R19 ;  /* 0x000000ffff307224 */ /* 0x001fc400078e0013 */
[----:B------:R-:W-:Y:S02]  /*15b0*/  IMAD.MOV.U32 R49, RZ, RZ, R25 ;  /* 0x000000ffff317224 */ /* 0x000fe400078e0019 */
[----:B------:R-:W-:Y:S01]  /*15c0*/  IMAD.WIDE R12, R42, 0x2, R48 ;  /* 0x000000022a0c7825 */ /* 0x000fe200078e0230 */
[----:B------:R-:W-:-:S04]  /*15d0*/  PRMT R19, RZ, 0x7610, R19 ;  /* 0x00007610ff137816 */ /* 0x000fc80000000013 */
[----:B------:R0:W5:Y:S01]  /*15e0*/  @!P0 LDG.E.U16 R29, desc[UR6][R12.64] ;  /* 0x000000060c1d8981 */ /* 0x000162000c1e1500 */
[----:B-1----:R-:W-:Y:S01]  /*15f0*/  IMAD.WIDE R30, R42, 0x2, R52 ;  /* 0x000000022a1e7825 */ /* 0x002fe200078e0234 */
[----:B------:R-:W-:-:S03]  /*1600*/  PRMT R25, RZ, 0x7610, R25 ;  /* 0x00007610ff197816 */ /* 0x000fc60000000019 */
[C---:B------:R-:W-:Y:S01]  /*1610*/  IMAD.WIDE R26, R42.reuse, 0x2, R56 ;  /* 0x000000022a1a7825 */ /* 0x040fe200078e0238 */
[----:B------:R1:W5:Y:S03]  /*1620*/  @!P0 LDG.E.U16 R28, desc[UR6][R30.64] ;  /* 0x000000061e1c8981 */ /* 0x000366000c1e1500 */
[C---:B0-----:R-:W-:Y:S01]  /*1630*/  IMAD.WIDE R12, R42.reuse, 0x2, R54 ;  /* 0x000000022a0c7825 */ /* 0x041fe200078e0236 */
[----:B------:R-:W5:Y:S04]  /*1640*/  @!P0 LDG.E.U16 R25, desc[UR6][R26.64] ;  /* 0x000000061a198981 */ /* 0x000f68000c1e1500 */
[----:B------:R0:W5:Y:S01]  /*1650*/  @!P0 LDG.E.U16 R19, desc[UR6][R12.64] ;  /* 0x000000060c138981 */ /* 0x000162000c1e1500 */
[----:B-1----:R-:W-:Y:S01]  /*1660*/  IMAD.WIDE R30, R42, 0x2, R58 ;  /* 0x000000022a1e7825 */ /* 0x002fe200078e023a */
[----:B0-----:R-:W-:-:S06]  /*1670*/  PRMT R13, RZ, 0x7610, R13 ;  /* 0x00007610ff0d7816 */ /* 0x001fcc000000000d */
[----:B------:R-:W5:Y:S01]  /*1680*/  @!P0 LDG.E.U16 R13, desc[UR6][R30.64] ;  /* 0x000000061e0d8981 */ /* 0x000f62000c1e1500 */
[----:B------:R-:W-:-:S05]  /*1690*/  VIADD R39, R39, 0xffffffff ;  /* 0xffffffff27277836 */ /* 0x000fca0000000000 */
[----:B------:R-:W-:Y:S01]  /*16a0*/  ISETP.NE.U32.AND P0, PT, R39, RZ, PT ;  /* 0x000000ff2700720c */ /* 0x000fe20003f05070 */
[----:B------:R-:W-:Y:S01]  /*16b0*/  UIADD3 UR5, UR5, -0x40, URZ ;  /* 0xffffffc005057890 */ /* 0x000fe2000fffe03f */
[----:B------:R-:W-:-:S04]  /*16c0*/  IMAD.WIDE R58, R37, 0x2, R58 ;  /* 0x00000002253a7825 */ /* 0x000fc800078e023a */
[----:B------:R-:W-:-:S04]  /*16d0*/  IMAD.WIDE R56, R37, 0x2, R56 ;  /* 0x0000000225387825 */ /* 0x000fc800078e0238 */
[----:B------:R-:W-:-:S04]  /*16e0*/  IMAD.WIDE R54, R37, 0x2, R54 ;  /* 0x0000000225367825 */ /* 0x000fc800078e0236 */
[----:B------:R-:W-:-:S04]  /*16f0*/  IMAD.WIDE R52, R37, 0x2, R52 ;  /* 0x0000000225347825 */ /* 0x000fc800078e0234 */
[----:B------:R-:W-:-:S04]  /*1700*/  IMAD.WIDE R50, R37, 0x2, R50 ;  /* 0x0000000225327825 */ /* 0x000fc800078e0232 */
[----:B------:R-:W-:-:S04]  /*1710*/  IMAD.WIDE R46, R37, 0x2, R46 ;  /* 0x00000002252e7825 */ /* 0x000fc800078e022e */
[----:B------:R-:W-:-:S04]  /*1720*/  IMAD.WIDE R44, R37, 0x2, R44 ;  /* 0x00000002252c7825 */ /* 0x000fc800078e022c */
[----:B------:R-:W-:Y:S01]  /*1730*/  IMAD.WIDE R60, R38, 0x2, R60 ;  /* 0x00000002263c7825 */ /* 0x000fe200078e023c */
[----:B--2---:R-:W-:Y:S04]  /*1740*/  STS.U16 [R11+UR4+0x1600], R18 ;  /* 0x001600120b007988 */ /* 0x004fe80008000404 */
[----:B---3--:R-:W-:Y:S04]  /*1750*/  STS.U16 [R11+UR4+0x1000], R16 ;  /* 0x001000100b007988 */ /* 0x008fe80008000404 */
[----:B----4-:R-:W-:Y:S04]  /*1760*/  STS.U16 [R11+UR4+0x1200], R14 ;  /* 0x0012000e0b007988 */ /* 0x010fe80008000404 */
[----:B-----5:R-:W-:Y:S04]  /*1770*/  STS.U16 [R11+UR4+0x1400], R24 ;  /* 0x001400180b007988 */ /* 0x020fe80008000404 */
[----:B------:R-:W-:Y:S04]  /*1780*/  STS.U16 [R32+UR4], R17 ;  /* 0x0000001120007988 */ /* 0x000fe80008000404 */
[----:B------:R-:W-:Y:S04]  /*1790*/  STS.U16 [R32+UR4+0x400], R29 ;  /* 0x0004001d20007988 */ /* 0x000fe80008000404 */
[----:B------:R-:W-:Y:S04]  /*17a0*/  STS.U16 [R32+UR4+0x800], R28 ;  /* 0x0008001c20007988 */ /* 0x000fe80008000404 */
[----:B------:R-:W-:Y:S04]  /*17b0*/  STS.U16 [R32+UR4+0xc00], R25 ;  /* 0x000c001920007988 */ /* 0x000fe80008000404 */
[----:B------:R-:W-:Y:S04]  /*17c0*/  STS.U16 [R40+UR4+0x200], R15 ;  /* 0x0002000f28007988 */ /* 0x000fe80008000404 */
[----:B------:R-:W-:Y:S04]  /*17d0*/  STS.U16 [R40+UR4+0x600], R43 ;  /* 0x0006002b28007988 */ /* 0x000fe80008000404 */
[----:B------:R-:W-:Y:S04]  /*17e0*/  STS.U16 [R40+UR4+0xa00], R19 ;  /* 0x000a001328007988 */ /* 0x000fe80008000404 */
[----:B------:R-:W-:Y:S01]  /*17f0*/  STS.U16 [R40+UR4+0xe00], R13 ;  /* 0x000e000d28007988 */ /* 0x000fe20008000404 */
[----:B------:R-:W-:Y:S06]  /*1800*/  BAR.SYNC.DEFER_BLOCKING 0x0 ;  /* 0x0000000000007b1d */ /* 0x000fec0000010000 */
[----:B------:R-:W-:Y:S04]  /*1810*/  LDSM.16.MT88.4 R24, [R9+0x1000] ;  /* 0x001000000918783b */ /* 0x000fe80000004200 */
[----:B------:R-:W0:Y:S04]  /*1820*/  LDSM.16.M88.4 R12, [R10+UR4] ;  /* 0x000000040a0c783b */ /* 0x000e280008000200 */
[----:B------:R-:W1:Y:S04]  /*1830*/  LDSM.16.MT88.4 R16, [R9+0x1200] ;  /* 0x001200000910783b */ /* 0x000e680000004200 */
[----:B------:R-:W-:Y:S01]  /*1840*/  LDSM.16.M88.4 R28, [R41+UR4] ;  /* 0x00000004291c783b */ /* 0x000fe20008000200 */
[----:B0-----:R-:W-:Y:S03]  /*1850*/  HMMA.16816.F32 R20, R24, R12, R20 ;  /* 0x0000000c1814723c */ /* 0x001fe60000001814 */
[----:B------:R-:W0:-:S15]  /*1860*/  LDSM.16.MT88.4 R24, [R9+0x1400] ;  /* 0x001400000918783b */ /* 0x000e1e0000004200 */
[----:B------:R-:W-:-:S06]  /*1870*/  NOP ;  /* 0x0000000000007918 */ /* 0x000fcc0000000000 */
[----:B-1----:R-:W-:Y:S01]  /*1880*/  HMMA.16816.F32 R16, R16, R14, R20 ;  /* 0x0000000e1010723c */ /* 0x002fe20000001814 */
[----:B------:R-:W1:-:S15]  /*1890*/  LDSM.16.MT88.4 R20, [R9+0x1600] ;  /* 0x001600000914783b */ /* 0x000e5e0000004200 */
[----:B------:R-:W-:-:S08]  /*18a0*/  NOP ;  /* 0x0000000000007918 */ /* 0x000fd00000000000 */
[----:B0-----:R-:W-:Y:S07]  /*18b0*/  HMMA.16816.F32 R16, R24, R28, R16 ;  /* 0x0000001c1810723c */ /* 0x001fee0000001810 */
[----:B------:R-:W-:-:S15]  /*18c0*/  IMAD.WIDE R24, R37, 0x2, R48 ;  /* 0x0000000225187825 */ /* 0x000fde00078e0230 */
[----:B------:R-:W-:-:S02]  /*18d0*/  NOP ;  /* 0x0000000000007918 */ /* 0x000fc40000000000 */
[----:B-1----:R-:W-:Y:S07]  /*18e0*/  HMMA.16816.F32 R20, R20, R30, R16 ;  /* 0x0000001e1414723c */ /* 0x002fee0000001810 */
[----:B------:R-:W-:Y:S01]  /*18f0*/  IMAD.MOV.U32 R19, RZ, RZ, R24 ;  /* 0x000000ffff137224 */ /* 0x000fe200078e0018 */
[----:B------:R-:W-:-:S01]  /*1900*/  NOP ;  /* 0x0000000000007918 */ /* 0x000fc20000000000 */
[----:B------:R-:W-:-:S15]  /*1910*/  @P0 BRA `(.L_x_1) ;  /* 0xfffffff800800947 */ /* 0x000fde000383ffff */
[----:B------:R-:W-:Y:S02]  /*1920*/  F2FP.F16.F32.PACK_AB R22, R23, R22 ;  /* 0x000000161716723e */ /* 0x000fe400000000ff */
[----:B------:R-:W-:-:S07]  /*1930*/  F2FP.F16.F32.PACK_AB R20, R21, R20 ;  /* 0x000000141514723e */ /* 0x000fce00000000ff */
.L_x_0:
[----:B------:R-:W0:Y:S01]  /*1940*/  S2R R5, SR_TID.X ;  /* 0x0000000000057919 */ /* 0x000e220000002100 */
[----:B------:R-:W1:Y:S01]  /*1950*/  S2UR UR5, SR_CgaCtaId ;  /* 0x00000000000579c3 */ /* 0x000e620000008800 */
[----:B------:R-:W-:Y:S01]  /*1960*/  UMOV UR4, 0x400 ;  /* 0x0000040000047882 */ /* 0x000fe20000000000 */
[----:B------:R-:W-:-:S06]  /*1970*/  LOP3.LUT R35, R35, 0x300, RZ, 0xc0, !PT ;  /* 0x0000030023237812 */ /* 0x000fcc00078ec0ff */
[----:B------:R-:W-:Y:S01]  /*1980*/  BAR.SYNC.DEFER_BLOCKING 0x0 ;  /* 0x0000000000007b1d */ /* 0x000fe20000010000 */
[----:B------:R-:W-:Y:S02]  /*1990*/  PRMT R7, R20, 0x7632, R7 ;  /* 0x0000763214077816 */ /* 0x000fe40000000007 */
[----:B------:R-:W-:-:S03]  /*19a0*/  PRMT R8, R22, 0x7632, R8 ;  /* 0x0000763216087816 */ /* 0x000fc60000000008 */
[----:B------:R-:W-:Y:S02]  /*19b0*/  ULDC.64 UR8, c[0x0][0x228] ;  /* 0x00008a0000087ab9 */ /* 0x000fe40000000a00 */
[----:B------:R-:W-:Y:S01]  /*19c0*/  ISETP.GE.AND P0, PT, R36, UR8, PT ;  /* 0x0000000824007c0c */ /* 0x000fe2000bf06270 */
[----:B------:R-:W-:Y:S01]  /*19d0*/  ULDC UR8, c[0x0][0x248] ;  /* 0x0000920000087ab9 */ /* 0x000fe20000000800 */
[----:B-1----:R-:W-:Y:S01]  /*19e0*/  ULEA UR4, UR5, UR4, 0x18 ;  /* 0x0000000405047291 */ /* 0x002fe2000f8ec03f */
[--C-:B0-----:R-:W-:Y:S02]  /*19f0*/  SHF.R.U32.HI R0, RZ, 0x5, R5.reuse ;  /* 0x00000005ff007819 */ /* 0x101fe40000011605 */
[----:B------:R-:W-:Y:S02]  /*1a00*/  SHF.R.U32.HI R6, RZ, 0x4, R5 ;  /* 0x00000004ff067819 */ /* 0x000fe40000011605 */
[----:B------:R-:W-:Y:S01]  /*1a10*/  LOP3.LUT R2, R0, 0x2, RZ, 0xc0, !PT ;  /* 0x0000000200027812 */ /* 0x000fe200078ec0ff */
[----:B------:R-:W-:Y:S01]  /*1a20*/  IMAD.SHL.U32 R0, R5, 0x4, RZ ;  /* 0x0000000405007824 */ /* 0x000fe200078e00ff */
[----:B------:R-:W-:-:S02]  /*1a30*/  SGXT.U32 R6, R6, 0x4 ;  /* 0x000000040606781a */ /* 0x000fc40000000000 */
[--C-:B------:R-:W-:Y:S02]  /*1a40*/  LOP3.LUT R3, R2, 0x1c, R5.reuse, 0xf8, !PT ;  /* 0x0000001c02037812 */ /* 0x100fe400078ef805 */
[--C-:B------:R-:W-:Y:S02]  /*1a50*/  LOP3.LUT R35, R35, 0x7c, R0.reuse, 0xf8, !PT ;  /* 0x0000007c23237812 */ /* 0x100fe400078ef800 */
[----:B------:R-:W-:Y:S02]  /*1a60*/  LOP3.LUT R3, R3, 0x80, R0, 0xf8, !PT ;  /* 0x0000008003037812 */ /* 0x000fe400078ef800 */
[----:B------:R-:W-:Y:S02]  /*1a70*/  LOP3.LUT R35, R35, 0xe0, R5, 0x78, !PT ;  /* 0x000000e023237812 */ /* 0x000fe400078e7805 */
[----:B------:R-:W-:-:S04]  /*1a80*/  LOP3.LUT R3, R3, R34, RZ, 0xfc, !PT ;  /* 0x0000002203037212 */ /* 0x000fc800078efcff */
[C---:B------:R-:W-:Y:S01]  /*1a90*/  LOP3.LUT R0, R3.reuse, 0x40, RZ, 0x3c, !PT ;  /* 0x0000004003007812 */ /* 0x040fe200078e3cff */
[----:B------:R-:W-:Y:S01]  /*1aa0*/  STS.U16 [R3+UR4], R20 ;  /* 0x0000001403007988 */ /* 0x000fe20008000404 */
[C---:B------:R-:W-:Y:S02]  /*1ab0*/  LOP3.LUT R2, R3.reuse, 0x20, RZ, 0x3c, !PT ;  /* 0x0000002003027812 */ /* 0x040fe400078e3cff */
[----:B------:R-:W-:Y:S01]  /*1ac0*/  LOP3.LUT R4, R3, 0x60, RZ, 0x3c, !PT ;  /* 0x0000006003047812 */ /* 0x000fe200078e3cff */
[----:B------:R0:W-:Y:S04]  /*1ad0*/  STS.U16 [R0+UR4+0x200], R7 ;  /* 0x0002000700007988 */ /* 0x0001e80008000404 */
[----:B------:R-:W-:Y:S04]  /*1ae0*/  STS.U16 [R2+UR4+0x100], R22 ;  /* 0x0001001602007988 */ /* 0x000fe80008000404 */
[----:B------:R1:W-:Y:S01]  /*1af0*/  STS.U16 [R4+UR4+0x300], R8 ;  /* 0x0003000804007988 */ /* 0x0003e20008000404 */
[C---:B0-----:R-:W-:Y:S01]  /*1b00*/  LOP3.LUT R0, R33.reuse, R6, RZ, 0xfc, !PT ;  /* 0x0000000621007212 */ /* 0x041fe200078efcff */
[----:B------:R-:W-:Y:S01]  /*1b10*/  BAR.SYNC.DEFER_BLOCKING 0x0 ;  /* 0x0000000000007b1d */ /* 0x000fe20000010000 */
[----:B------:R-:W-:-:S03]  /*1b20*/  LOP3.LUT R33, R33, 0x10, R6, 0xfe, !PT ;  /* 0x0000001021217812 */ /* 0x000fc600078efe06 */
[C---:B------:R-:W-:Y:S01]  /*1b30*/  IMAD R3, R0.reuse, UR8, RZ ;  /* 0x0000000800037c24 */ /* 0x040fe2000f8e02ff */
[----:B------:R-:W-:Y:S02]  /*1b40*/  ISETP.LT.AND P1, PT, R0, UR9, !P0 ;  /* 0x0000000900007c0c */ /* 0x000fe4000c721270 */
[C---:B------:R-:W-:Y:S01]  /*1b50*/  ISETP.LT.AND P0, PT, R33.reuse, UR9, !P0 ;  /* 0x0000000921007c0c */ /* 0x040fe2000c701270 */
[----:B------:R-:W-:Y:S01]  /*1b60*/  IMAD R0, R33, UR8, RZ ;  /* 0x0000000821007c24 */ /* 0x000fe2000f8e02ff */
[----:B------:R-:W0:Y:S01]  /*1b70*/  LDS R35, [R35+UR4] ;  /* 0x0000000423237984 */ /* 0x000e220008000800 */
[----:B------:R-:W-:Y:S02]  /*1b80*/  ULDC UR4, c[0x0][0x244] ;  /* 0x0000910000047ab9 */ /* 0x000fe40000000800 */
[----:B------:R-:W-:Y:S01]  /*1b90*/  IMAD R36, R36, UR4, RZ ;  /* 0x0000000424247c24 */ /* 0x000fe2000f8e02ff */
[----:B------:R-:W-:-:S04]  /*1ba0*/  ULDC.64 UR4, c[0x0][0x220] ;  /* 0x0000880000047ab9 */ /* 0x000fc80000000a00 */
[----:B-1----:R-:W-:-:S04]  /*1bb0*/  LEA R4, P2, R36, UR4, 0x1 ;  /* 0x0000000424047c11 */ /* 0x002fc8000f8408ff */
[----:B------:R-:W-:Y:S02]  /*1bc0*/  LEA.HI.X.SX32 R36, R36, UR5, 0x1, P2 ;  /* 0x0000000524247c11 */ /* 0x000fe400090f0eff */
[CC--:B------:R-:W-:Y:S02]  /*1bd0*/  LEA R2, P2, R3.reuse, R4.reuse, 0x1 ;  /* 0x0000000403027211 */ /* 0x0c0fe400078408ff */
[C---:B------:R-:W-:Y:S02]  /*1be0*/  LEA R4, P3, R0.reuse, R4, 0x1 ;  /* 0x0000000400047211 */ /* 0x040fe400078608ff */
[-C--:B------:R-:W-:Y:S02]  /*1bf0*/  LEA.HI.X.SX32 R3, R3, R36.reuse, 0x1, P2 ;  /* 0x0000002403037211 */ /* 0x080fe400010f0eff */
[----:B------:R-:W-:-:S03]  /*1c00*/  LEA.HI.X.SX32 R5, R0, R36, 0x1, P3 ;  /* 0x0000002400057211 */ /* 0x000fc600018f0eff */
[----:B0-----:R0:W-:Y:S01]  /*1c10*/  @P1 STG.E.U16 desc[UR6][R2.64], R35 ;  /* 0x0000002302001986 */ /* 0x0011e2000c101506 */
[----:B------:R-:W-:Y:S05]  /*1c20*/  @!P0 EXIT ;  /* 0x000000000000894d */ /* 0x000fea0003800000 */
[----:B0-----:R-:W-:-:S05]  /*1c30*/  PRMT R2, R35, 0x7632, R2 ;  /* 0x0000763223027816 */ /* 0x001fca0000000002 */
[----:B------:R-:W-:Y:S01]  /*1c40*/  STG.E.U16 desc[UR6][R4.64], R2 ;  /* 0x0000000204007986 */ /* 0x000fe2000c101506 */
[----:B------:R-:W-:Y:S05]  /*1c50*/  EXIT ;  /* 0x000000000000794d */ /* 0x000fea0003800000 */
.L_x_2:
[----:B------:R-:W-:-:S00]  /*1c60*/  BRA `(.L_x_2) ;  /* 0xfffffffc00fc7947 */ /* 0x000fc0000383ffff */
[----:B------:R-:W-:-:S00]  /*1c70*/  NOP ;  /* 0x0000000000007918 */ /* 0x000fc00000000000 */
        /* <DEDUP_REMOVED lines=8> */
.L_x_3:


//--------------------- .nv.shared.matmul_kernel  --------------------------
	.section	.nv.shared.matmul_kernel,"aw",@nobits
	.sectionflags	@""
	.align	16
	.zero		1024


//--------------------- .nv.shared.reserved.0     --------------------------
	.section	.nv.shared.reserved.0,"aw",@nobits
	.weak		__nv_reservedSMEM_offset_0_alias
	.size		__nv_reservedSMEM_offset_0_alias, 0, 0
	.other		__nv_reservedSMEM_offset_0_alias,@"STO_CUDA_RESERVED_SHARED STV_DEFAULT"
__nv_reservedSMEM_offset_0_alias:
	.zero		0


//--------------------- .nv.constant0.matmul_kernel --------------------------
	.section	.nv.constant0.matmul_kernel,"a",@progbits
	.sectionflags	@""
	.align	4
.nv.constant0.matmul_kernel:
	.zero		608


//--------------------- SYMBOLS --------------------------

	.type		.nv.reservedSmem.offset0,@object
	.size		.nv.reservedSmem.offset0,0x4
